//
// Generated by NVIDIA NVVM Compiler
//
// Compiler Build ID: CL-36424714
// Cuda compilation tools, release 13.0, V13.0.88
// Based on NVVM 20.0.0
//

.version 9.0
.target sm_100
.address_size 64

	// .globl	vpwma_batch_f32

.visible .entry vpwma_batch_f32(
	.param .u64 .ptr .align 1 vpwma_batch_f32_param_0,
	.param .u64 .ptr .align 1 vpwma_batch_f32_param_1,
	.param .u64 .ptr .align 1 vpwma_batch_f32_param_2,
	.param .u64 .ptr .align 1 vpwma_batch_f32_param_3,
	.param .u64 .ptr .align 1 vpwma_batch_f32_param_4,
	.param .u32 vpwma_batch_f32_param_5,
	.param .u32 vpwma_batch_f32_param_6,
	.param .u32 vpwma_batch_f32_param_7,
	.param .u32 vpwma_batch_f32_param_8,
	.param .u64 .ptr .align 1 vpwma_batch_f32_param_9
)
{
	.reg .pred 	%p<25>;
	.reg .b32 	%r<67>;
	.reg .b32 	%f<117>;
	.reg .b64 	%rd<59>;

	ld.param.u64 	%rd16, [vpwma_batch_f32_param_0];
	ld.param.u64 	%rd13, [vpwma_batch_f32_param_1];
	ld.param.u64 	%rd14, [vpwma_batch_f32_param_2];
	ld.param.u64 	%rd17, [vpwma_batch_f32_param_3];
	ld.param.u64 	%rd15, [vpwma_batch_f32_param_4];
	ld.param.u32 	%r33, [vpwma_batch_f32_param_5];
	ld.param.u32 	%r34, [vpwma_batch_f32_param_6];
	ld.param.u32 	%r35, [vpwma_batch_f32_param_7];
	ld.param.u32 	%r36, [vpwma_batch_f32_param_8];
	ld.param.u64 	%rd18, [vpwma_batch_f32_param_9];
	cvta.to.global.u64 	%rd1, %rd17;
	cvta.to.global.u64 	%rd2, %rd16;
	cvta.to.global.u64 	%rd3, %rd18;
	mov.u32 	%r37, %ctaid.x;
	mov.u32 	%r38, %ntid.x;
	mov.u32 	%r39, %tid.x;
	mad.lo.s32 	%r1, %r37, %r38, %r39;
	setp.ge.s32 	%p1, %r1, %r36;
	@%p1 bra 	$L__BB0_30;
	cvta.to.global.u64 	%rd19, %rd13;
	cvta.to.global.u64 	%rd20, %rd14;
	mul.wide.s32 	%rd21, %r1, 4;
	add.s64 	%rd22, %rd19, %rd21;
	ld.global.nc.u32 	%r40, [%rd22];
	add.s64 	%rd23, %rd20, %rd21;
	ld.global.nc.u32 	%r2, [%rd23];
	setp.lt.s32 	%p2, %r2, 1;
	setp.lt.s32 	%p3, %r40, 2;
	or.pred  	%p4, %p2, %p3;
	@%p4 bra 	$L__BB0_30;
	cvta.to.global.u64 	%rd24, %rd15;
	add.s64 	%rd26, %rd24, %rd21;
	ld.global.nc.f32 	%f1, [%rd26];
	add.s32 	%r62, %r2, %r35;
	mul.lo.s32 	%r4, %r33, %r1;
	mul.lo.s32 	%r5, %r34, %r1;
	min.s32 	%r6, %r62, %r33;
	setp.lt.s32 	%p5, %r6, 1;
	@%p5 bra 	$L__BB0_14;
	and.b32  	%r7, %r6, 7;
	setp.lt.u32 	%p6, %r6, 8;
	mov.b32 	%r60, 0;
	@%p6 bra 	$L__BB0_6;
	and.b32  	%r60, %r6, 2147483640;
	mov.b32 	%r58, 0;
$L__BB0_5:
	.pragma "nounroll";
	add.s32 	%r44, %r58, %r4;
	mul.wide.s32 	%rd27, %r44, 4;
	add.s64 	%rd28, %rd3, %rd27;
	mov.b32 	%r45, 2147483647;
	st.global.u32 	[%rd28], %r45;
	st.global.u32 	[%rd28+4], %r45;
	st.global.u32 	[%rd28+8], %r45;
	st.global.u32 	[%rd28+12], %r45;
	st.global.u32 	[%rd28+16], %r45;
	st.global.u32 	[%rd28+20], %r45;
	st.global.u32 	[%rd28+24], %r45;
	st.global.u32 	[%rd28+28], %r45;
	add.s32 	%r58, %r58, 8;
	setp.ne.s32 	%p7, %r58, %r60;
	@%p7 bra 	$L__BB0_5;
$L__BB0_6:
	setp.eq.s32 	%p8, %r7, 0;
	@%p8 bra 	$L__BB0_14;
	and.b32  	%r12, %r6, 3;
	setp.lt.u32 	%p9, %r7, 4;
	@%p9 bra 	$L__BB0_9;
	add.s32 	%r46, %r60, %r4;
	mul.wide.s32 	%rd29, %r46, 4;
	add.s64 	%rd30, %rd3, %rd29;
	mov.b32 	%r47, 2147483647;
	st.global.u32 	[%rd30], %r47;
	st.global.u32 	[%rd30+4], %r47;
	st.global.u32 	[%rd30+8], %r47;
	st.global.u32 	[%rd30+12], %r47;
	add.s32 	%r60, %r60, 4;
$L__BB0_9:
	setp.eq.s32 	%p10, %r12, 0;
	@%p10 bra 	$L__BB0_14;
	setp.eq.s32 	%p11, %r12, 1;
	@%p11 bra 	$L__BB0_12;
	add.s32 	%r48, %r60, %r4;
	mul.wide.s32 	%rd31, %r48, 4;
	add.s64 	%rd32, %rd3, %rd31;
	mov.b32 	%r49, 2147483647;
	st.global.u32 	[%rd32], %r49;
	st.global.u32 	[%rd32+4], %r49;
	add.s32 	%r60, %r60, 2;
$L__BB0_12:
	and.b32  	%r50, %r6, 1;
	setp.eq.b32 	%p12, %r50, 1;
	not.pred 	%p13, %p12;
	@%p13 bra 	$L__BB0_14;
	add.s32 	%r51, %r60, %r4;
	mul.wide.s32 	%rd33, %r51, 4;
	add.s64 	%rd34, %rd3, %rd33;
	mov.b32 	%r52, 2147483647;
	st.global.u32 	[%rd34], %r52;
$L__BB0_14:
	setp.ge.s32 	%p14, %r62, %r33;
	@%p14 bra 	$L__BB0_30;
	cvt.s64.s32 	%rd4, %r5;
	and.b32  	%r17, %r2, 15;
	add.s32 	%r18, %r17, -1;
	and.b32  	%r19, %r2, 7;
	add.s32 	%r20, %r19, -1;
	and.b32  	%r21, %r2, 2147483632;
	and.b32  	%r22, %r2, 3;
	neg.s32 	%r23, %r21;
	mul.wide.s32 	%rd35, %r5, 4;
	add.s64 	%rd36, %rd35, %rd1;
	add.s64 	%rd5, %rd36, 32;
$L__BB0_16:
	setp.lt.u32 	%p15, %r2, 16;
	mov.f32 	%f116, 0f00000000;
	mov.b32 	%r65, 0;
	@%p15 bra 	$L__BB0_19;
	mul.wide.s32 	%rd37, %r62, 4;
	add.s64 	%rd38, %rd2, %rd37;
	add.s64 	%rd58, %rd38, -28;
	mov.f32 	%f116, 0f00000000;
	mov.u64 	%rd57, %rd5;
	mov.u32 	%r63, %r23;
$L__BB0_18:
	.pragma "nounroll";
	ld.global.nc.f32 	%f19, [%rd58+28];
	ld.global.nc.f32 	%f20, [%rd57+-32];
	fma.rn.f32 	%f21, %f19, %f20, %f116;
	ld.global.nc.f32 	%f22, [%rd58+24];
	ld.global.nc.f32 	%f23, [%rd57+-28];
	fma.rn.f32 	%f24, %f22, %f23, %f21;
	ld.global.nc.f32 	%f25, [%rd58+20];
	ld.global.nc.f32 	%f26, [%rd57+-24];
	fma.rn.f32 	%f27, %f25, %f26, %f24;
	ld.global.nc.f32 	%f28, [%rd58+16];
	ld.global.nc.f32 	%f29, [%rd57+-20];
	fma.rn.f32 	%f30, %f28, %f29, %f27;
	ld.global.nc.f32 	%f31, [%rd58+12];
	ld.global.nc.f32 	%f32, [%rd57+-16];
	fma.rn.f32 	%f33, %f31, %f32, %f30;
	ld.global.nc.f32 	%f34, [%rd58+8];
	ld.global.nc.f32 	%f35, [%rd57+-12];
	fma.rn.f32 	%f36, %f34, %f35, %f33;
	ld.global.nc.f32 	%f37, [%rd58+4];
	ld.global.nc.f32 	%f38, [%rd57+-8];
	fma.rn.f32 	%f39, %f37, %f38, %f36;
	ld.global.nc.f32 	%f40, [%rd58];
	ld.global.nc.f32 	%f41, [%rd57+-4];
	fma.rn.f32 	%f42, %f40, %f41, %f39;
	ld.global.nc.f32 	%f43, [%rd58+-4];
	ld.global.nc.f32 	%f44, [%rd57];
	fma.rn.f32 	%f45, %f43, %f44, %f42;
	ld.global.nc.f32 	%f46, [%rd58+-8];
	ld.global.nc.f32 	%f47, [%rd57+4];
	fma.rn.f32 	%f48, %f46, %f47, %f45;
	ld.global.nc.f32 	%f49, [%rd58+-12];
	ld.global.nc.f32 	%f50, [%rd57+8];
	fma.rn.f32 	%f51, %f49, %f50, %f48;
	ld.global.nc.f32 	%f52, [%rd58+-16];
	ld.global.nc.f32 	%f53, [%rd57+12];
	fma.rn.f32 	%f54, %f52, %f53, %f51;
	ld.global.nc.f32 	%f55, [%rd58+-20];
	ld.global.nc.f32 	%f56, [%rd57+16];
	fma.rn.f32 	%f57, %f55, %f56, %f54;
	ld.global.nc.f32 	%f58, [%rd58+-24];
	ld.global.nc.f32 	%f59, [%rd57+20];
	fma.rn.f32 	%f60, %f58, %f59, %f57;
	ld.global.nc.f32 	%f61, [%rd58+-28];
	ld.global.nc.f32 	%f62, [%rd57+24];
	fma.rn.f32 	%f63, %f61, %f62, %f60;
	ld.global.nc.f32 	%f64, [%rd58+-32];
	ld.global.nc.f32 	%f65, [%rd57+28];
	fma.rn.f32 	%f116, %f64, %f65, %f63;
	add.s32 	%r63, %r63, 16;
	add.s64 	%rd58, %rd58, -64;
	add.s64 	%rd57, %rd57, 64;
	setp.ne.s32 	%p16, %r63, 0;
	mov.u32 	%r65, %r21;
	@%p16 bra 	$L__BB0_18;
$L__BB0_19:
	setp.eq.s32 	%p17, %r17, 0;
	@%p17 bra 	$L__BB0_29;
	setp.lt.u32 	%p18, %r18, 7;
	@%p18 bra 	$L__BB0_22;
	sub.s32 	%r54, %r62, %r65;
	mul.wide.s32 	%rd39, %r54, 4;
	add.s64 	%rd40, %rd2, %rd39;
	ld.global.nc.f32 	%f67, [%rd40];
	cvt.u64.u32 	%rd41, %r65;
	add.s64 	%rd42, %rd41, %rd4;
	shl.b64 	%rd43, %rd42, 2;
	add.s64 	%rd44, %rd1, %rd43;
	ld.global.nc.f32 	%f68, [%rd44];
	fma.rn.f32 	%f69, %f67, %f68, %f116;
	ld.global.nc.f32 	%f70, [%rd40+-4];
	ld.global.nc.f32 	%f71, [%rd44+4];
	fma.rn.f32 	%f72, %f70, %f71, %f69;
	ld.global.nc.f32 	%f73, [%rd40+-8];
	ld.global.nc.f32 	%f74, [%rd44+8];
	fma.rn.f32 	%f75, %f73, %f74, %f72;
	ld.global.nc.f32 	%f76, [%rd40+-12];
	ld.global.nc.f32 	%f77, [%rd44+12];
	fma.rn.f32 	%f78, %f76, %f77, %f75;
	ld.global.nc.f32 	%f79, [%rd40+-16];
	ld.global.nc.f32 	%f80, [%rd44+16];
	fma.rn.f32 	%f81, %f79, %f80, %f78;
	ld.global.nc.f32 	%f82, [%rd40+-20];
	ld.global.nc.f32 	%f83, [%rd44+20];
	fma.rn.f32 	%f84, %f82, %f83, %f81;
	ld.global.nc.f32 	%f85, [%rd40+-24];
	ld.global.nc.f32 	%f86, [%rd44+24];
	fma.rn.f32 	%f87, %f85, %f86, %f84;
	ld.global.nc.f32 	%f88, [%rd40+-28];
	ld.global.nc.f32 	%f89, [%rd44+28];
	fma.rn.f32 	%f116, %f88, %f89, %f87;
	add.s32 	%r65, %r65, 8;
$L__BB0_22:
	setp.eq.s32 	%p19, %r19, 0;
	@%p19 bra 	$L__BB0_29;
	setp.lt.u32 	%p20, %r20, 3;
	@%p20 bra 	$L__BB0_25;
	sub.s32 	%r55, %r62, %r65;
	mul.wide.s32 	%rd45, %r55, 4;
	add.s64 	%rd46, %rd2, %rd45;
	ld.global.nc.f32 	%f91, [%rd46];
	cvt.u64.u32 	%rd47, %r65;
	add.s64 	%rd48, %rd47, %rd4;
	shl.b64 	%rd49, %rd48, 2;
	add.s64 	%rd50, %rd1, %rd49;
	ld.global.nc.f32 	%f92, [%rd50];
	fma.rn.f32 	%f93, %f91, %f92, %f116;
	ld.global.nc.f32 	%f94, [%rd46+-4];
	ld.global.nc.f32 	%f95, [%rd50+4];
	fma.rn.f32 	%f96, %f94, %f95, %f93;
	ld.global.nc.f32 	%f97, [%rd46+-8];
	ld.global.nc.f32 	%f98, [%rd50+8];
	fma.rn.f32 	%f99, %f97, %f98, %f96;
	ld.global.nc.f32 	%f100, [%rd46+-12];
	ld.global.nc.f32 	%f101, [%rd50+12];
	fma.rn.f32 	%f116, %f100, %f101, %f99;
	add.s32 	%r65, %r65, 4;
$L__BB0_25:
	setp.eq.s32 	%p21, %r22, 0;
	@%p21 bra 	$L__BB0_29;
	setp.eq.s32 	%p22, %r22, 1;
	sub.s32 	%r56, %r62, %r65;
	mul.wide.s32 	%rd51, %r56, 4;
	add.s64 	%rd11, %rd2, %rd51;
	ld.global.nc.f32 	%f102, [%rd11];
	cvt.u64.u32 	%rd52, %r65;
	add.s64 	%rd53, %rd52, %rd4;
	shl.b64 	%rd54, %rd53, 2;
	add.s64 	%rd12, %rd1, %rd54;
	ld.global.nc.f32 	%f103, [%rd12];
	fma.rn.f32 	%f116, %f102, %f103, %f116;
	@%p22 bra 	$L__BB0_29;
	setp.eq.s32 	%p23, %r22, 2;
	ld.global.nc.f32 	%f104, [%rd11+-4];
	ld.global.nc.f32 	%f105, [%rd12+4];
	fma.rn.f32 	%f116, %f104, %f105, %f116;
	@%p23 bra 	$L__BB0_29;
	ld.global.nc.f32 	%f106, [%rd11+-8];
	ld.global.nc.f32 	%f107, [%rd12+8];
	fma.rn.f32 	%f116, %f106, %f107, %f116;
$L__BB0_29:
	mul.f32 	%f108, %f1, %f116;
	add.s32 	%r57, %r62, %r4;
	mul.wide.s32 	%rd55, %r57, 4;
	add.s64 	%rd56, %rd3, %rd55;
	st.global.f32 	[%rd56], %f108;
	add.s32 	%r62, %r62, 1;
	setp.lt.s32 	%p24, %r62, %r33;
	@%p24 bra 	$L__BB0_16;
$L__BB0_30:
	ret;

}
	// .globl	vpwma_many_series_one_param_f32
.visible .entry vpwma_many_series_one_param_f32(
	.param .u64 .ptr .align 1 vpwma_many_series_one_param_f32_param_0,
	.param .u64 .ptr .align 1 vpwma_many_series_one_param_f32_param_1,
	.param .u32 vpwma_many_series_one_param_f32_param_2,
	.param .u32 vpwma_many_series_one_param_f32_param_3,
	.param .u32 vpwma_many_series_one_param_f32_param_4,
	.param .u64 .ptr .align 1 vpwma_many_series_one_param_f32_param_5,
	.param .f32 vpwma_many_series_one_param_f32_param_6,
	.param .u64 .ptr .align 1 vpwma_many_series_one_param_f32_param_7
)
{
	.reg .pred 	%p<23>;
	.reg .b32 	%r<173>;
	.reg .b32 	%f<118>;
	.reg .b64 	%rd<107>;

	ld.param.u64 	%rd10, [vpwma_many_series_one_param_f32_param_0];
	ld.param.u64 	%rd9, [vpwma_many_series_one_param_f32_param_1];
	ld.param.u32 	%r76, [vpwma_many_series_one_param_f32_param_2];
	ld.param.u32 	%r77, [vpwma_many_series_one_param_f32_param_3];
	ld.param.u32 	%r78, [vpwma_many_series_one_param_f32_param_4];
	ld.param.u64 	%rd11, [vpwma_many_series_one_param_f32_param_5];
	ld.param.u64 	%rd12, [vpwma_many_series_one_param_f32_param_7];
	cvta.to.global.u64 	%rd1, %rd11;
	cvta.to.global.u64 	%rd2, %rd10;
	cvta.to.global.u64 	%rd3, %rd12;
	mov.u32 	%r79, %ctaid.x;
	mov.u32 	%r80, %ntid.x;
	mov.u32 	%r81, %tid.x;
	mad.lo.s32 	%r1, %r79, %r80, %r81;
	setp.ge.s32 	%p1, %r1, %r76;
	@%p1 bra 	$L__BB1_30;
	cvta.to.global.u64 	%rd4, %rd9;
	add.s32 	%r2, %r78, -1;
	setp.lt.s32 	%p2, %r78, 2;
	@%p2 bra 	$L__BB1_30;
	mul.wide.s32 	%rd13, %r1, 4;
	add.s64 	%rd14, %rd4, %rd13;
	ld.global.nc.u32 	%r82, [%rd14];
	add.s32 	%r152, %r82, %r2;
	setp.lt.s32 	%p3, %r77, 1;
	@%p3 bra 	$L__BB1_14;
	and.b32  	%r4, %r77, 7;
	setp.lt.u32 	%p4, %r77, 8;
	mov.b32 	%r150, 0;
	@%p4 bra 	$L__BB1_6;
	and.b32  	%r150, %r77, 2147483640;
	mov.b32 	%r148, 0;
	mul.wide.s32 	%rd17, %r76, 4;
$L__BB1_5:
	.pragma "nounroll";
	mad.lo.s32 	%r85, %r148, %r76, %r1;
	mul.wide.s32 	%rd15, %r85, 4;
	add.s64 	%rd16, %rd3, %rd15;
	mov.b32 	%r86, 2147483647;
	st.global.u32 	[%rd16], %r86;
	add.s64 	%rd18, %rd16, %rd17;
	st.global.u32 	[%rd18], %r86;
	add.s64 	%rd19, %rd18, %rd17;
	st.global.u32 	[%rd19], %r86;
	add.s64 	%rd20, %rd19, %rd17;
	st.global.u32 	[%rd20], %r86;
	add.s64 	%rd21, %rd20, %rd17;
	st.global.u32 	[%rd21], %r86;
	add.s64 	%rd22, %rd21, %rd17;
	st.global.u32 	[%rd22], %r86;
	add.s64 	%rd23, %rd22, %rd17;
	st.global.u32 	[%rd23], %r86;
	add.s64 	%rd24, %rd23, %rd17;
	st.global.u32 	[%rd24], %r86;
	add.s32 	%r148, %r148, 8;
	setp.ne.s32 	%p5, %r148, %r150;
	@%p5 bra 	$L__BB1_5;
$L__BB1_6:
	setp.eq.s32 	%p6, %r4, 0;
	@%p6 bra 	$L__BB1_14;
	and.b32  	%r9, %r77, 3;
	setp.lt.u32 	%p7, %r4, 4;
	@%p7 bra 	$L__BB1_9;
	mad.lo.s32 	%r87, %r150, %r76, %r1;
	mul.wide.s32 	%rd25, %r87, 4;
	add.s64 	%rd26, %rd3, %rd25;
	mov.b32 	%r88, 2147483647;
	st.global.u32 	[%rd26], %r88;
	mul.wide.s32 	%rd27, %r76, 4;
	add.s64 	%rd28, %rd26, %rd27;
	st.global.u32 	[%rd28], %r88;
	add.s64 	%rd29, %rd28, %rd27;
	st.global.u32 	[%rd29], %r88;
	add.s64 	%rd30, %rd29, %rd27;
	st.global.u32 	[%rd30], %r88;
	add.s32 	%r150, %r150, 4;
$L__BB1_9:
	setp.eq.s32 	%p8, %r9, 0;
	@%p8 bra 	$L__BB1_14;
	setp.eq.s32 	%p9, %r9, 1;
	@%p9 bra 	$L__BB1_12;
	mad.lo.s32 	%r89, %r150, %r76, %r1;
	mul.wide.s32 	%rd31, %r89, 4;
	add.s64 	%rd32, %rd3, %rd31;
	mov.b32 	%r90, 2147483647;
	st.global.u32 	[%rd32], %r90;
	mul.wide.s32 	%rd33, %r76, 4;
	add.s64 	%rd34, %rd32, %rd33;
	st.global.u32 	[%rd34], %r90;
	add.s32 	%r150, %r150, 2;
$L__BB1_12:
	and.b32  	%r91, %r77, 1;
	setp.eq.b32 	%p10, %r91, 1;
	not.pred 	%p11, %p10;
	@%p11 bra 	$L__BB1_14;
	mad.lo.s32 	%r92, %r150, %r76, %r1;
	mul.wide.s32 	%rd35, %r92, 4;
	add.s64 	%rd36, %rd3, %rd35;
	mov.b32 	%r93, 2147483647;
	st.global.u32 	[%rd36], %r93;
$L__BB1_14:
	setp.ge.s32 	%p12, %r152, %r77;
	@%p12 bra 	$L__BB1_30;
	and.b32  	%r14, %r2, 15;
	and.b32  	%r15, %r2, 7;
	and.b32  	%r16, %r2, 2147483632;
	and.b32  	%r17, %r2, 3;
	neg.s32 	%r18, %r16;
	add.s64 	%rd5, %rd1, 32;
$L__BB1_16:
	setp.lt.u32 	%p13, %r78, 17;
	mov.f32 	%f117, 0f00000000;
	mov.b32 	%r171, 0;
	@%p13 bra 	$L__BB1_19;
	add.s32 	%r95, %r152, -1;
	mad.lo.s32 	%r169, %r76, %r95, %r1;
	add.s32 	%r96, %r152, -15;
	mad.lo.s32 	%r167, %r76, %r96, %r1;
	add.s32 	%r97, %r152, -14;
	mad.lo.s32 	%r166, %r76, %r97, %r1;
	add.s32 	%r98, %r152, -13;
	mad.lo.s32 	%r165, %r76, %r98, %r1;
	add.s32 	%r99, %r152, -12;
	mad.lo.s32 	%r164, %r76, %r99, %r1;
	add.s32 	%r100, %r152, -11;
	mad.lo.s32 	%r163, %r76, %r100, %r1;
	add.s32 	%r101, %r152, -10;
	mad.lo.s32 	%r162, %r76, %r101, %r1;
	add.s32 	%r102, %r152, -9;
	mad.lo.s32 	%r161, %r76, %r102, %r1;
	add.s32 	%r103, %r152, -8;
	mad.lo.s32 	%r160, %r76, %r103, %r1;
	add.s32 	%r104, %r152, -7;
	mad.lo.s32 	%r159, %r76, %r104, %r1;
	add.s32 	%r105, %r152, -6;
	mad.lo.s32 	%r158, %r76, %r105, %r1;
	add.s32 	%r106, %r152, -5;
	mad.lo.s32 	%r157, %r76, %r106, %r1;
	add.s32 	%r107, %r152, -4;
	mad.lo.s32 	%r156, %r76, %r107, %r1;
	add.s32 	%r108, %r152, -3;
	mad.lo.s32 	%r155, %r76, %r108, %r1;
	add.s32 	%r109, %r152, -2;
	mad.lo.s32 	%r154, %r76, %r109, %r1;
	mad.lo.s32 	%r153, %r76, %r152, %r1;
	mov.f32 	%f117, 0f00000000;
	mov.u64 	%rd106, %rd5;
	mov.u32 	%r168, %r18;
$L__BB1_18:
	.pragma "nounroll";
	mul.wide.s32 	%rd37, %r153, 4;
	add.s64 	%rd38, %rd2, %rd37;
	ld.global.nc.f32 	%f19, [%rd38];
	ld.global.nc.f32 	%f20, [%rd106+-32];
	fma.rn.f32 	%f21, %f19, %f20, %f117;
	mul.wide.s32 	%rd39, %r169, 4;
	add.s64 	%rd40, %rd2, %rd39;
	ld.global.nc.f32 	%f22, [%rd40];
	ld.global.nc.f32 	%f23, [%rd106+-28];
	fma.rn.f32 	%f24, %f22, %f23, %f21;
	mul.wide.s32 	%rd41, %r154, 4;
	add.s64 	%rd42, %rd2, %rd41;
	ld.global.nc.f32 	%f25, [%rd42];
	ld.global.nc.f32 	%f26, [%rd106+-24];
	fma.rn.f32 	%f27, %f25, %f26, %f24;
	mul.wide.s32 	%rd43, %r155, 4;
	add.s64 	%rd44, %rd2, %rd43;
	ld.global.nc.f32 	%f28, [%rd44];
	ld.global.nc.f32 	%f29, [%rd106+-20];
	fma.rn.f32 	%f30, %f28, %f29, %f27;
	mul.wide.s32 	%rd45, %r156, 4;
	add.s64 	%rd46, %rd2, %rd45;
	ld.global.nc.f32 	%f31, [%rd46];
	ld.global.nc.f32 	%f32, [%rd106+-16];
	fma.rn.f32 	%f33, %f31, %f32, %f30;
	mul.wide.s32 	%rd47, %r157, 4;
	add.s64 	%rd48, %rd2, %rd47;
	ld.global.nc.f32 	%f34, [%rd48];
	ld.global.nc.f32 	%f35, [%rd106+-12];
	fma.rn.f32 	%f36, %f34, %f35, %f33;
	mul.wide.s32 	%rd49, %r158, 4;
	add.s64 	%rd50, %rd2, %rd49;
	ld.global.nc.f32 	%f37, [%rd50];
	ld.global.nc.f32 	%f38, [%rd106+-8];
	fma.rn.f32 	%f39, %f37, %f38, %f36;
	mul.wide.s32 	%rd51, %r159, 4;
	add.s64 	%rd52, %rd2, %rd51;
	ld.global.nc.f32 	%f40, [%rd52];
	ld.global.nc.f32 	%f41, [%rd106+-4];
	fma.rn.f32 	%f42, %f40, %f41, %f39;
	mul.wide.s32 	%rd53, %r160, 4;
	add.s64 	%rd54, %rd2, %rd53;
	ld.global.nc.f32 	%f43, [%rd54];
	ld.global.nc.f32 	%f44, [%rd106];
	fma.rn.f32 	%f45, %f43, %f44, %f42;
	mul.wide.s32 	%rd55, %r161, 4;
	add.s64 	%rd56, %rd2, %rd55;
	ld.global.nc.f32 	%f46, [%rd56];
	ld.global.nc.f32 	%f47, [%rd106+4];
	fma.rn.f32 	%f48, %f46, %f47, %f45;
	mul.wide.s32 	%rd57, %r162, 4;
	add.s64 	%rd58, %rd2, %rd57;
	ld.global.nc.f32 	%f49, [%rd58];
	ld.global.nc.f32 	%f50, [%rd106+8];
	fma.rn.f32 	%f51, %f49, %f50, %f48;
	mul.wide.s32 	%rd59, %r163, 4;
	add.s64 	%rd60, %rd2, %rd59;
	ld.global.nc.f32 	%f52, [%rd60];
	ld.global.nc.f32 	%f53, [%rd106+12];
	fma.rn.f32 	%f54, %f52, %f53, %f51;
	mul.wide.s32 	%rd61, %r164, 4;
	add.s64 	%rd62, %rd2, %rd61;
	ld.global.nc.f32 	%f55, [%rd62];
	ld.global.nc.f32 	%f56, [%rd106+16];
	fma.rn.f32 	%f57, %f55, %f56, %f54;
	mul.wide.s32 	%rd63, %r165, 4;
	add.s64 	%rd64, %rd2, %rd63;
	ld.global.nc.f32 	%f58, [%rd64];
	ld.global.nc.f32 	%f59, [%rd106+20];
	fma.rn.f32 	%f60, %f58, %f59, %f57;
	mul.wide.s32 	%rd65, %r166, 4;
	add.s64 	%rd66, %rd2, %rd65;
	ld.global.nc.f32 	%f61, [%rd66];
	ld.global.nc.f32 	%f62, [%rd106+24];
	fma.rn.f32 	%f63, %f61, %f62, %f60;
	mul.wide.s32 	%rd67, %r167, 4;
	add.s64 	%rd68, %rd2, %rd67;
	ld.global.nc.f32 	%f64, [%rd68];
	ld.global.nc.f32 	%f65, [%rd106+28];
	fma.rn.f32 	%f117, %f64, %f65, %f63;
	shl.b32 	%r110, %r76, 4;
	sub.s32 	%r169, %r169, %r110;
	add.s32 	%r168, %r168, 16;
	sub.s32 	%r167, %r167, %r110;
	sub.s32 	%r166, %r166, %r110;
	sub.s32 	%r165, %r165, %r110;
	sub.s32 	%r164, %r164, %r110;
	sub.s32 	%r163, %r163, %r110;
	sub.s32 	%r162, %r162, %r110;
	sub.s32 	%r161, %r161, %r110;
	sub.s32 	%r160, %r160, %r110;
	sub.s32 	%r159, %r159, %r110;
	sub.s32 	%r158, %r158, %r110;
	sub.s32 	%r157, %r157, %r110;
	sub.s32 	%r156, %r156, %r110;
	sub.s32 	%r155, %r155, %r110;
	sub.s32 	%r154, %r154, %r110;
	sub.s32 	%r153, %r153, %r110;
	add.s64 	%rd106, %rd106, 64;
	setp.ne.s32 	%p14, %r168, 0;
	mov.u32 	%r171, %r16;
	@%p14 bra 	$L__BB1_18;
$L__BB1_19:
	setp.eq.s32 	%p15, %r14, 0;
	@%p15 bra 	$L__BB1_29;
	add.s32 	%r111, %r14, -1;
	setp.lt.u32 	%p16, %r111, 7;
	@%p16 bra 	$L__BB1_22;
	sub.s32 	%r112, %r152, %r171;
	mad.lo.s32 	%r113, %r112, %r76, %r1;
	mul.wide.s32 	%rd69, %r113, 4;
	add.s64 	%rd70, %rd2, %rd69;
	ld.global.nc.f32 	%f67, [%rd70];
	mul.wide.u32 	%rd71, %r171, 4;
	add.s64 	%rd72, %rd1, %rd71;
	ld.global.nc.f32 	%f68, [%rd72];
	fma.rn.f32 	%f69, %f67, %f68, %f117;
	not.b32 	%r114, %r171;
	add.s32 	%r115, %r152, %r114;
	mad.lo.s32 	%r116, %r115, %r76, %r1;
	mul.wide.s32 	%rd73, %r116, 4;
	add.s64 	%rd74, %rd2, %rd73;
	ld.global.nc.f32 	%f70, [%rd74];
	ld.global.nc.f32 	%f71, [%rd72+4];
	fma.rn.f32 	%f72, %f70, %f71, %f69;
	add.s32 	%r117, %r112, -2;
	mad.lo.s32 	%r118, %r117, %r76, %r1;
	mul.wide.s32 	%rd75, %r118, 4;
	add.s64 	%rd76, %rd2, %rd75;
	ld.global.nc.f32 	%f73, [%rd76];
	ld.global.nc.f32 	%f74, [%rd72+8];
	fma.rn.f32 	%f75, %f73, %f74, %f72;
	add.s32 	%r119, %r112, -3;
	mad.lo.s32 	%r120, %r119, %r76, %r1;
	mul.wide.s32 	%rd77, %r120, 4;
	add.s64 	%rd78, %rd2, %rd77;
	ld.global.nc.f32 	%f76, [%rd78];
	ld.global.nc.f32 	%f77, [%rd72+12];
	fma.rn.f32 	%f78, %f76, %f77, %f75;
	add.s32 	%r121, %r112, -4;
	mad.lo.s32 	%r122, %r121, %r76, %r1;
	mul.wide.s32 	%rd79, %r122, 4;
	add.s64 	%rd80, %rd2, %rd79;
	ld.global.nc.f32 	%f79, [%rd80];
	ld.global.nc.f32 	%f80, [%rd72+16];
	fma.rn.f32 	%f81, %f79, %f80, %f78;
	add.s32 	%r123, %r112, -5;
	mad.lo.s32 	%r124, %r123, %r76, %r1;
	mul.wide.s32 	%rd81, %r124, 4;
	add.s64 	%rd82, %rd2, %rd81;
	ld.global.nc.f32 	%f82, [%rd82];
	ld.global.nc.f32 	%f83, [%rd72+20];
	fma.rn.f32 	%f84, %f82, %f83, %f81;
	add.s32 	%r125, %r112, -6;
	mad.lo.s32 	%r126, %r125, %r76, %r1;
	mul.wide.s32 	%rd83, %r126, 4;
	add.s64 	%rd84, %rd2, %rd83;
	ld.global.nc.f32 	%f85, [%rd84];
	ld.global.nc.f32 	%f86, [%rd72+24];
	fma.rn.f32 	%f87, %f85, %f86, %f84;
	add.s32 	%r127, %r112, -7;
	mad.lo.s32 	%r128, %r127, %r76, %r1;
	mul.wide.s32 	%rd85, %r128, 4;
	add.s64 	%rd86, %rd2, %rd85;
	ld.global.nc.f32 	%f88, [%rd86];
	ld.global.nc.f32 	%f89, [%rd72+28];
	fma.rn.f32 	%f117, %f88, %f89, %f87;
	add.s32 	%r171, %r171, 8;
$L__BB1_22:
	setp.eq.s32 	%p17, %r15, 0;
	@%p17 bra 	$L__BB1_29;
	add.s32 	%r129, %r15, -1;
	setp.lt.u32 	%p18, %r129, 3;
	@%p18 bra 	$L__BB1_25;
	sub.s32 	%r130, %r152, %r171;
	mad.lo.s32 	%r131, %r130, %r76, %r1;
	mul.wide.s32 	%rd87, %r131, 4;
	add.s64 	%rd88, %rd2, %rd87;
	ld.global.nc.f32 	%f91, [%rd88];
	mul.wide.u32 	%rd89, %r171, 4;
	add.s64 	%rd90, %rd1, %rd89;
	ld.global.nc.f32 	%f92, [%rd90];
	fma.rn.f32 	%f93, %f91, %f92, %f117;
	not.b32 	%r132, %r171;
	add.s32 	%r133, %r152, %r132;
	mad.lo.s32 	%r134, %r133, %r76, %r1;
	mul.wide.s32 	%rd91, %r134, 4;
	add.s64 	%rd92, %rd2, %rd91;
	ld.global.nc.f32 	%f94, [%rd92];
	ld.global.nc.f32 	%f95, [%rd90+4];
	fma.rn.f32 	%f96, %f94, %f95, %f93;
	add.s32 	%r135, %r130, -2;
	mad.lo.s32 	%r136, %r135, %r76, %r1;
	mul.wide.s32 	%rd93, %r136, 4;
	add.s64 	%rd94, %rd2, %rd93;
	ld.global.nc.f32 	%f97, [%rd94];
	ld.global.nc.f32 	%f98, [%rd90+8];
	fma.rn.f32 	%f99, %f97, %f98, %f96;
	add.s32 	%r137, %r130, -3;
	mad.lo.s32 	%r138, %r137, %r76, %r1;
	mul.wide.s32 	%rd95, %r138, 4;
	add.s64 	%rd96, %rd2, %rd95;
	ld.global.nc.f32 	%f100, [%rd96];
	ld.global.nc.f32 	%f101, [%rd90+12];
	fma.rn.f32 	%f117, %f100, %f101, %f99;
	add.s32 	%r171, %r171, 4;
$L__BB1_25:
	setp.eq.s32 	%p19, %r17, 0;
	@%p19 bra 	$L__BB1_29;
	setp.eq.s32 	%p20, %r17, 1;
	sub.s32 	%r139, %r152, %r171;
	mad.lo.s32 	%r140, %r139, %r76, %r1;
	mul.wide.s32 	%rd97, %r140, 4;
	add.s64 	%rd98, %rd2, %rd97;
	ld.global.nc.f32 	%f102, [%rd98];
	mul.wide.u32 	%rd99, %r171, 4;
	add.s64 	%rd8, %rd1, %rd99;
	ld.global.nc.f32 	%f103, [%rd8];
	fma.rn.f32 	%f117, %f102, %f103, %f117;
	@%p20 bra 	$L__BB1_29;
	setp.eq.s32 	%p21, %r17, 2;
	not.b32 	%r141, %r171;
	add.s32 	%r142, %r152, %r141;
	mad.lo.s32 	%r143, %r142, %r76, %r1;
	mul.wide.s32 	%rd100, %r143, 4;
	add.s64 	%rd101, %rd2, %rd100;
	ld.global.nc.f32 	%f104, [%rd101];
	ld.global.nc.f32 	%f105, [%rd8+4];
	fma.rn.f32 	%f117, %f104, %f105, %f117;
	@%p21 bra 	$L__BB1_29;
	add.s32 	%r145, %r139, -2;
	mad.lo.s32 	%r146, %r145, %r76, %r1;
	mul.wide.s32 	%rd102, %r146, 4;
	add.s64 	%rd103, %rd2, %rd102;
	ld.global.nc.f32 	%f106, [%rd103];
	ld.global.nc.f32 	%f107, [%rd8+8];
	fma.rn.f32 	%f117, %f106, %f107, %f117;
$L__BB1_29:
	ld.param.f32 	%f109, [vpwma_many_series_one_param_f32_param_6];
	mul.f32 	%f108, %f109, %f117;
	mad.lo.s32 	%r147, %r152, %r76, %r1;
	mul.wide.s32 	%rd104, %r147, 4;
	add.s64 	%rd105, %rd3, %rd104;
	st.global.f32 	[%rd105], %f108;
	add.s32 	%r152, %r152, 1;
	setp.ne.s32 	%p22, %r152, %r77;
	@%p22 bra 	$L__BB1_16;
$L__BB1_30:
	ret;

}


// ===== COMPILED SASS (sm_100) =====

	.target	sm_100

	.elftype	@"ET_EXEC"


//--------------------- .note.nv.tkinfo           --------------------------
	.section	.note.nv.tkinfo,"",@"SHT_NOTE"
	.sectionflags	@"SHF_NOTE_NV_TKINFO"
	.tkinfo
        /*0018*/ 	.word	0x00000002
        /*0030*/ 	.string	""
        /*0030*/ 	.string	"ptxas"
        /*0030*/ 	.string	"Cuda compilation tools, release 13.0, V13.0.88"
        /*0030*/ 	.string	"Build cuda_13.0.r13.0/compiler.36424714_0"
        /*0030*/ 	.string	"-arch sm_100 -m 64 "



//--------------------- .note.nv.cuinfo           --------------------------
	.section	.note.nv.cuinfo,"",@"SHT_NOTE"
	.sectionflags	@"SHF_NOTE_NV_CUINFO"
        /*0018*/ 	.short	0x0002
        /*001a*/ 	.short	0x0064
        /*001c*/ 	.short	0x0082
	.zero		2


//--------------------- .nv.info                  --------------------------
	.section	.nv.info,"",@"SHT_CUDA_INFO"
	.align	4


	//----- nvinfo : EIATTR_REGCOUNT
	.align		4
        /*0000*/ 	.byte	0x04, 0x2f
        /*0002*/ 	.short	(.L_1 - .L_0)
	.align		4
.L_0:
        /*0004*/ 	.word	index@(vpwma_batch_f32)
        /*0008*/ 	.word	0x00000020


	//----- nvinfo : EIATTR_FRAME_SIZE
	.align		4
.L_1:
        /*000c*/ 	.byte	0x04, 0x11
        /*000e*/ 	.short	(.L_3 - .L_2)
	.align		4
.L_2:
        /*0010*/ 	.word	index@(vpwma_batch_f32)
        /*0014*/ 	.word	0x00000000


	//----- nvinfo : EIATTR_REGCOUNT
	.align		4
.L_3:
        /*0018*/ 	.byte	0x04, 0x2f
        /*001a*/ 	.short	(.L_5 - .L_4)
	.align		4
.L_4:
        /*001c*/ 	.word	index@(vpwma_many_series_one_param_f32)
        /*0020*/ 	.word	0x00000028


	//----- nvinfo : EIATTR_FRAME_SIZE
	.align		4
.L_5:
        /*0024*/ 	.byte	0x04, 0x11
        /*0026*/ 	.short	(.L_7 - .L_6)
	.align		4
.L_6:
        /*0028*/ 	.word	index@(vpwma_many_series_one_param_f32)
        /*002c*/ 	.word	0x00000000


	//----- nvinfo : EIATTR_MIN_STACK_SIZE
	.align		4
.L_7:
        /*0030*/ 	.byte	0x04, 0x12
        /*0032*/ 	.short	(.L_9 - .L_8)
	.align		4
.L_8:
        /*0034*/ 	.word	index@(vpwma_many_series_one_param_f32)
        /*0038*/ 	.word	0x00000000


	//----- nvinfo : EIATTR_MIN_STACK_SIZE
	.align		4
.L_9:
        /*003c*/ 	.byte	0x04, 0x12
        /*003e*/ 	.short	(.L_11 - .L_10)
	.align		4
.L_10:
        /*0040*/ 	.word	index@(vpwma_batch_f32)
        /*0044*/ 	.word	0x00000000
.L_11:


//--------------------- .nv.compat                --------------------------
	.section	.nv.compat,"",@"SHT_CUDA_COMPAT_INFO"
	.align	4
        /*0000*/ 	.byte	0x02, 0x09, 0x00, 0x00, 0x02, 0x02, 0x01, 0x00, 0x02, 0x05, 0x05, 0x00, 0x03, 0x07, 0x01, 0x01
        /*0010*/ 	.byte	0x02, 0x03, 0x00, 0x00, 0x02, 0x06, 0x01, 0x00, 0x04, 0x0b, 0x08, 0x00, 0x09, 0x00, 0x00, 0x00
        /*0020*/ 	.byte	0x00, 0x00, 0x00, 0x00


//--------------------- .nv.info.vpwma_many_series_one_param_f32 --------------------------
	.section	.nv.info.vpwma_many_series_one_param_f32,"",@"SHT_CUDA_INFO"
	.sectionflags	@""
	.align	4


	//----- nvinfo : EIATTR_CUDA_API_VERSION
	.align		4
        /*0000*/ 	.byte	0x04, 0x37
        /*0002*/ 	.short	(.L_13 - .L_12)
.L_12:
        /*0004*/ 	.word	0x00000082


	//----- nvinfo : EIATTR_KPARAM_INFO
	.align		4
.L_13:
        /*0008*/ 	.byte	0x04, 0x17
        /*000a*/ 	.short	(.L_15 - .L_14)
.L_14:
        /*000c*/ 	.word	0x00000000
        /*0010*/ 	.short	0x0007
        /*0012*/ 	.short	0x0030
        /*0014*/ 	.byte	0x00, 0xf5, 0x21, 0x00


	//----- nvinfo : EIATTR_KPARAM_INFO
	.align		4
.L_15:
        /*0018*/ 	.byte	0x04, 0x17
        /*001a*/ 	.short	(.L_17 - .L_16)
.L_16:
        /*001c*/ 	.word	0x00000000
        /*0020*/ 	.short	0x0006
        /*0022*/ 	.short	0x0028
        /*0024*/ 	.byte	0x00, 0xf0, 0x11, 0x00


	//----- nvinfo : EIATTR_KPARAM_INFO
	.align		4
.L_17:
        /*0028*/ 	.byte	0x04, 0x17
        /*002a*/ 	.short	(.L_19 - .L_18)
.L_18:
        /*002c*/ 	.word	0x00000000
        /*0030*/ 	.short	0x0005
        /*0032*/ 	.short	0x0020
        /*0034*/ 	.byte	0x00, 0xf5, 0x21, 0x00


	//----- nvinfo : EIATTR_KPARAM_INFO
	.align		4
.L_19:
        /*0038*/ 	.byte	0x04, 0x17
        /*003a*/ 	.short	(.L_21 - .L_20)
.L_20:
        /*003c*/ 	.word	0x00000000
        /*0040*/ 	.short	0x0004
        /*0042*/ 	.short	0x0018
        /*0044*/ 	.byte	0x00, 0xf0, 0x11, 0x00


	//----- nvinfo : EIATTR_KPARAM_INFO
	.align		4
.L_21:
        /*0048*/ 	.byte	0x04, 0x17
        /*004a*/ 	.short	(.L_23 - .L_22)
.L_22:
        /*004c*/ 	.word	0x00000000
        /*0050*/ 	.short	0x0003
        /*0052*/ 	.short	0x0014
        /*0054*/ 	.byte	0x00, 0xf0, 0x11, 0x00


	//----- nvinfo : EIATTR_KPARAM_INFO
	.align		4
.L_23:
        /*0058*/ 	.byte	0x04, 0x17
        /*005a*/ 	.short	(.L_25 - .L_24)
.L_24:
        /*005c*/ 	.word	0x00000000
        /*0060*/ 	.short	0x0002
        /*0062*/ 	.short	0x0010
        /*0064*/ 	.byte	0x00, 0xf0, 0x11, 0x00


	//----- nvinfo : EIATTR_KPARAM_INFO
	.align		4
.L_25:
        /*0068*/ 	.byte	0x04, 0x17
        /*006a*/ 	.short	(.L_27 - .L_26)
.L_26:
        /*006c*/ 	.word	0x00000000
        /*0070*/ 	.short	0x0001
        /*0072*/ 	.short	0x0008
        /*0074*/ 	.byte	0x00, 0xf5, 0x21, 0x00


	//----- nvinfo : EIATTR_KPARAM_INFO
	.align		4
.L_27:
        /*0078*/ 	.byte	0x04, 0x17
        /*007a*/ 	.short	(.L_29 - .L_28)
.L_28:
        /*007c*/ 	.word	0x00000000
        /*0080*/ 	.short	0x0000
        /*0082*/ 	.short	0x0000
        /*0084*/ 	.byte	0x00, 0xf5, 0x21, 0x00


	//----- nvinfo : EIATTR_SPARSE_MMA_MASK
	.align		4
.L_29:
        /*0088*/ 	.byte	0x03, 0x50
        /*008a*/ 	.short	0x0000


	//----- nvinfo : EIATTR_MAXREG_COUNT
	.align		4
        /*008c*/ 	.byte	0x03, 0x1b
        /*008e*/ 	.short	0x00ff


	//----- nvinfo : EIATTR_MERCURY_ISA_VERSION
	.align		4
        /*0090*/ 	.byte	0x03, 0x5f
        /*0092*/ 	.short	0x0101


	//----- nvinfo : EIATTR_VRC_CTA_INIT_COUNT
	.align		4
        /*0094*/ 	.byte	0x02, 0x4a
	.zero		1
	.zero		1


	//----- nvinfo : EIATTR_EXIT_INSTR_OFFSETS
	.align		4
        /*0098*/ 	.byte	0x04, 0x1c
        /*009a*/ 	.short	(.L_31 - .L_30)


	//   ....[0]....
.L_30:
        /*009c*/ 	.word	0x00000070


	//   ....[1]....
        /*00a0*/ 	.word	0x000000a0


	//   ....[2]....
        /*00a4*/ 	.word	0x00000550


	//   ....[3]....
        /*00a8*/ 	.word	0x00001680


	//----- nvinfo : EIATTR_CRS_STACK_SIZE
	.align		4
.L_31:
        /*00ac*/ 	.byte	0x04, 0x1e
        /*00ae*/ 	.short	(.L_33 - .L_32)
.L_32:
        /*00b0*/ 	.word	0x00000000


	//----- nvinfo : EIATTR_CBANK_PARAM_SIZE
	.align		4
.L_33:
        /*00b4*/ 	.byte	0x03, 0x19
        /*00b6*/ 	.short	0x0038


	//----- nvinfo : EIATTR_PARAM_CBANK
	.align		4
        /*00b8*/ 	.byte	0x04, 0x0a
        /*00ba*/ 	.short	(.L_35 - .L_34)
	.align		4
.L_34:
        /*00bc*/ 	.word	index@(.nv.constant0.vpwma_many_series_one_param_f32)
        /*00c0*/ 	.short	0x0380
        /*00c2*/ 	.short	0x0038


	//----- nvinfo : EIATTR_SW_WAR
	.align		4
.L_35:
        /*00c4*/ 	.byte	0x04, 0x36
        /*00c6*/ 	.short	(.L_37 - .L_36)
.L_36:
        /*00c8*/ 	.word	0x00000008
.L_37:


//--------------------- .nv.info.vpwma_batch_f32  --------------------------
	.section	.nv.info.vpwma_batch_f32,"",@"SHT_CUDA_INFO"
	.sectionflags	@""
	.align	4


	//----- nvinfo : EIATTR_CUDA_API_VERSION
	.align		4
        /*0000*/ 	.byte	0x04, 0x37
        /*0002*/ 	.short	(.L_39 - .L_38)
.L_38:
        /*0004*/ 	.word	0x00000082


	//----- nvinfo : EIATTR_KPARAM_INFO
	.align		4
.L_39:
        /*0008*/ 	.byte	0x04, 0x17
        /*000a*/ 	.short	(.L_41 - .L_40)
.L_40:
        /*000c*/ 	.word	0x00000000
        /*0010*/ 	.short	0x0009
        /*0012*/ 	.short	0x0038
        /*0014*/ 	.byte	0x00, 0xf5, 0x21, 0x00


	//----- nvinfo : EIATTR_KPARAM_INFO
	.align		4
.L_41:
        /*0018*/ 	.byte	0x04, 0x17
        /*001a*/ 	.short	(.L_43 - .L_42)
.L_42:
        /*001c*/ 	.word	0x00000000
        /*0020*/ 	.short	0x0008
        /*0022*/ 	.short	0x0034
        /*0024*/ 	.byte	0x00, 0xf0, 0x11, 0x00


	//----- nvinfo : EIATTR_KPARAM_INFO
	.align		4
.L_43:
        /*0028*/ 	.byte	0x04, 0x17
        /*002a*/ 	.short	(.L_45 - .L_44)
.L_44:
        /*002c*/ 	.word	0x00000000
        /*0030*/ 	.short	0x0007
        /*0032*/ 	.short	0x0030
        /*0034*/ 	.byte	0x00, 0xf0, 0x11, 0x00


	//----- nvinfo : EIATTR_KPARAM_INFO
	.align		4
.L_45:
        /*0038*/ 	.byte	0x04, 0x17
        /*003a*/ 	.short	(.L_47 - .L_46)
.L_46:
        /*003c*/ 	.word	0x00000000
        /*0040*/ 	.short	0x0006
        /*0042*/ 	.short	0x002c
        /*0044*/ 	.byte	0x00, 0xf0, 0x11, 0x00


	//----- nvinfo : EIATTR_KPARAM_INFO
	.align		4
.L_47:
        /*0048*/ 	.byte	0x04, 0x17
        /*004a*/ 	.short	(.L_49 - .L_48)
.L_48:
        /*004c*/ 	.word	0x00000000
        /*0050*/ 	.short	0x0005
        /*0052*/ 	.short	0x0028
        /*0054*/ 	.byte	0x00, 0xf0, 0x11, 0x00


	//----- nvinfo : EIATTR_KPARAM_INFO
	.align		4
.L_49:
        /*0058*/ 	.byte	0x04, 0x17
        /*005a*/ 	.short	(.L_51 - .L_50)
.L_50:
        /*005c*/ 	.word	0x00000000
        /*0060*/ 	.short	0x0004
        /*0062*/ 	.short	0x0020
        /*0064*/ 	.byte	0x00, 0xf5, 0x21, 0x00


	//----- nvinfo : EIATTR_KPARAM_INFO
	.align		4
.L_51:
        /*0068*/ 	.byte	0x04, 0x17
        /*006a*/ 	.short	(.L_53 - .L_52)
.L_52:
        /*006c*/ 	.word	0x00000000
        /*0070*/ 	.short	0x0003
        /*0072*/ 	.short	0x0018
        /*0074*/ 	.byte	0x00, 0xf5, 0x21, 0x00


	//----- nvinfo : EIATTR_KPARAM_INFO
	.align		4
.L_53:
        /*0078*/ 	.byte	0x04, 0x17
        /*007a*/ 	.short	(.L_55 - .L_54)
.L_54:
        /*007c*/ 	.word	0x00000000
        /*0080*/ 	.short	0x0002
        /*0082*/ 	.short	0x0010
        /*0084*/ 	.byte	0x00, 0xf5, 0x21, 0x00


	//----- nvinfo : EIATTR_KPARAM_INFO
	.align		4
.L_55:
        /*0088*/ 	.byte	0x04, 0x17
        /*008a*/ 	.short	(.L_57 - .L_56)
.L_56:
        /*008c*/ 	.word	0x00000000
        /*0090*/ 	.short	0x0001
        /*0092*/ 	.short	0x0008
        /*0094*/ 	.byte	0x00, 0xf5, 0x21, 0x00


	//----- nvinfo : EIATTR_KPARAM_INFO
	.align		4
.L_57:
        /*0098*/ 	.byte	0x04, 0x17
        /*009a*/ 	.short	(.L_59 - .L_58)
.L_58:
        /*009c*/ 	.word	0x00000000
        /*00a0*/ 	.short	0x0000
        /*00a2*/ 	.short	0x0000
        /*00a4*/ 	.byte	0x00, 0xf5, 0x21, 0x00


	//----- nvinfo : EIATTR_SPARSE_MMA_MASK
	.align		4
.L_59:
        /*00a8*/ 	.byte	0x03, 0x50
        /*00aa*/ 	.short	0x0000


	//----- nvinfo : EIATTR_MAXREG_COUNT
	.align		4
        /*00ac*/ 	.byte	0x03, 0x1b
        /*00ae*/ 	.short	0x00ff


	//----- nvinfo : EIATTR_MERCURY_ISA_VERSION
	.align		4
        /*00b0*/ 	.byte	0x03, 0x5f
        /*00b2*/ 	.short	0x0101


	//----- nvinfo : EIATTR_VRC_CTA_INIT_COUNT
	.align		4
        /*00b4*/ 	.byte	0x02, 0x4a
	.zero		1
	.zero		1


	//----- nvinfo : EIATTR_EXIT_INSTR_OFFSETS
	.align		4
        /*00b8*/ 	.byte	0x04, 0x1c
        /*00ba*/ 	.short	(.L_61 - .L_60)


	//   ....[0]....
.L_60:
        /*00bc*/ 	.word	0x00000070


	//   ....[1]....
        /*00c0*/ 	.word	0x00000110


	//   ....[2]....
        /*00c4*/ 	.word	0x00000570


	//   ....[3]....
        /*00c8*/ 	.word	0x00001110


	//----- nvinfo : EIATTR_CRS_STACK_SIZE
	.align		4
.L_61:
        /*00cc*/ 	.byte	0x04, 0x1e
        /*00ce*/ 	.short	(.L_63 - .L_62)
.L_62:
        /*00d0*/ 	.word	0x00000000


	//----- nvinfo : EIATTR_CBANK_PARAM_SIZE
	.align		4
.L_63:
        /*00d4*/ 	.byte	0x03, 0x19
        /*00d6*/ 	.short	0x0040


	//----- nvinfo : EIATTR_PARAM_CBANK
	.align		4
        /*00d8*/ 	.byte	0x04, 0x0a
        /*00da*/ 	.short	(.L_65 - .L_64)
	.align		4
.L_64:
        /*00dc*/ 	.word	index@(.nv.constant0.vpwma_batch_f32)
        /*00e0*/ 	.short	0x0380
        /*00e2*/ 	.short	0x0040


	//----- nvinfo : EIATTR_SW_WAR
	.align		4
.L_65:
        /*00e4*/ 	.byte	0x04, 0x36
        /*00e6*/ 	.short	(.L_67 - .L_66)
.L_66:
        /*00e8*/ 	.word	0x00000008
.L_67:


//--------------------- .nv.callgraph             --------------------------
	.section	.nv.callgraph,"",@"SHT_CUDA_CALLGRAPH"
	.align	4
	.sectionentsize	8
	.align		4
        /*0000*/ 	.word	0x00000000
	.align		4
        /*0004*/ 	.word	0xffffffff
	.align		4
        /*0008*/ 	.word	0x00000000
	.align		4
        /*000c*/ 	.word	0xfffffffe
	.align		4
        /*0010*/ 	.word	0x00000000
	.align		4
        /*0014*/ 	.word	0xfffffffd
	.align		4
        /*0018*/ 	.word	0x00000000
	.align		4
        /*001c*/ 	.word	0xfffffffc


//--------------------- .text.vpwma_many_series_one_param_f32 --------------------------
	.section	.text.vpwma_many_series_one_param_f32,"ax",@progbits
	.align	128
        .global         vpwma_many_series_one_param_f32
        .type           vpwma_many_series_one_param_f32,@function
        .size           vpwma_many_series_one_param_f32,(.L_x_31 - vpwma_many_series_one_param_f32)
        .other          vpwma_many_series_one_param_f32,@"STO_CUDA_ENTRY STV_DEFAULT"
vpwma_many_series_one_param_f32:
.text.vpwma_many_series_one_param_f32:
[----:B------:R-:W-:Y:S01]  /*0000*/  LDC R1, c[0x0][0x37c] ;  /* 0x0000df00ff017b82 */ /* 0x000fe20000000800 */
[----:B------:R-:W0:Y:S07]  /*0010*/  S2R R3, SR_TID.X ;  /* 0x0000000000037919 */ /* 0x000e2e0000002100 */
[----:B------:R-:W0:Y:S08]  /*0020*/  S2UR UR4, SR_CTAID.X ;  /* 0x00000000000479c3 */ /* 0x000e300000002500 */
[----:B------:R-:W0:Y:S08]  /*0030*/  LDC R0, c[0x0][0x360] ;  /* 0x0000d800ff007b82 */ /* 0x000e300000000800 */
[----:B------:R-:W1:Y:S01]  /*0040*/  LDC R5, c[0x0][0x390] ;  /* 0x0000e400ff057b82 */ /* 0x000e620000000800 */
[----:B0-----:R-:W-:-:S05]  /*0050*/  IMAD R0, R0, UR4, R3 ;  /* 0x0000000400007c24 */ /* 0x001fca000f8e0203 */
[----:B-1----:R-:W-:-:S13]  /*0060*/  ISETP.GE.AND P0, PT, R0, R5, PT ;  /* 0x000000050000720c */ /* 0x002fda0003f06270 */
[----:B------:R-:W-:Y:S05]  /*0070*/  @P0 EXIT ;  /* 0x000000000000094d */ /* 0x000fea0003800000 */
[----:B------:R-:W0:Y:S02]  /*0080*/  LDC R6, c[0x0][0x398] ;  /* 0x0000e600ff067b82 */ /* 0x000e240000000800 */
[----:B0-----:R-:W-:-:S13]  /*0090*/  ISETP.GE.AND P0, PT, R6, 0x2, PT ;  /* 0x000000020600780c */ /* 0x001fda0003f06270 */
[----:B------:R-:W-:Y:S05]  /*00a0*/  @!P0 EXIT ;  /* 0x000000000000894d */ /* 0x000fea0003800000 */
[----:B------:R-:W0:Y:S01]  /*00b0*/  LDC.64 R8, c[0x0][0x388] ;  /* 0x0000e200ff087b82 */ /* 0x000e220000000a00 */
[----:B------:R-:W1:Y:S07]  /*00c0*/  LDCU.64 UR6, c[0x0][0x358] ;  /* 0x00006b00ff0677ac */ /* 0x000e6e0008000a00 */
[----:B------:R-:W2:Y:S01]  /*00d0*/  LDC R2, c[0x0][0x394] ;  /* 0x0000e500ff027b82 */ /* 0x000ea20000000800 */
[----:B0-----:R-:W-:-:S06]  /*00e0*/  IMAD.WIDE R8, R0, 0x4, R8 ;  /* 0x0000000400087825 */ /* 0x001fcc00078e0208 */
[----:B-1----:R-:W3:Y:S01]  /*00f0*/  LDG.E.CONSTANT R9, desc[UR6][R8.64] ;  /* 0x0000000608097981 */ /* 0x002ee2000c1e9900 */
[----:B------:R-:W-:Y:S02]  /*0100*/  IADD3 R6, PT, PT, R6, -0x1, RZ ;  /* 0xffffffff06067810 */ /* 0x000fe40007ffe0ff */
[----:B--2---:R-:W-:Y:S02]  /*0110*/  ISETP.GE.AND P0, PT, R2, 0x1, PT ;  /* 0x000000010200780c */ /* 0x004fe40003f06270 */
[----:B---3--:R-:W-:-:S11]  /*0120*/  IADD3 R3, PT, PT, R6, R9, RZ ;  /* 0x0000000906037210 */ /* 0x008fd60007ffe0ff */
[----:B------:R-:W-:Y:S05]  /*0130*/  @!P0 BRA `(.L_x_0) ;  /* 0x0000000400008947 */ /* 0x000fea0003800000 */
[C---:B------:R-:W-:Y:S01]  /*0140*/  ISETP.GE.U32.AND P1, PT, R2.reuse, 0x8, PT ;  /* 0x000000080200780c */ /* 0x040fe20003f26070 */
[----:B------:R-:W-:Y:S01]  /*0150*/  HFMA2 R4, -RZ, RZ, 0, 0 ;  /* 0x00000000ff047431 */ /* 0x000fe200000001ff */
[----:B------:R-:W-:-:S04]  /*0160*/  LOP3.LUT R26, R2, 0x7, RZ, 0xc0, !PT ;  /* 0x00000007021a7812 */ /* 0x000fc800078ec0ff */
[----:B------:R-:W-:-:S07]  /*0170*/  ISETP.NE.AND P0, PT, R26, RZ, PT ;  /* 0x000000ff1a00720c */ /* 0x000fce0003f05270 */
[----:B------:R-:W-:Y:S06]  /*0180*/  @!P1 BRA `(.L_x_1) ;  /* 0x0000000000609947 */ /* 0x000fec0003800000 */
[----:B------:R-:W0:Y:S01]  /*0190*/  LDC.64 R24, c[0x0][0x3b0] ;  /* 0x0000ec00ff187b82 */ /* 0x000e220000000a00 */
[----:B------:R-:W-:Y:S01]  /*01a0*/  LOP3.LUT R4, R2, 0x7ffffff8, RZ, 0xc0, !PT ;  /* 0x7ffffff802047812 */ /* 0x000fe200078ec0ff */
[----:B------:R-:W-:-:S06]  /*01b0*/  UMOV UR4, URZ ;  /* 0x000000ff00047c82 */ /* 0x000fcc0008000000 */
.L_x_2:
[----:B-1----:R-:W-:Y:S01]  /*01c0*/  IMAD R9, R5, UR4, R0 ;  /* 0x0000000405097c24 */ /* 0x002fe2000f8e0200 */
[----:B------:R-:W-:Y:S01]  /*01d0*/  MOV R7, 0x7fffffff ;  /* 0x7fffffff00077802 */ /* 0x000fe20000000f00 */
[----:B------:R-:W-:Y:S02]  /*01e0*/  UIADD3 UR4, UPT, UPT, UR4, 0x8, URZ ;  /* 0x0000000804047890 */ /* 0x000fe4000fffe0ff */
[----:B0-----:R-:W-:-:S04]  /*01f0*/  IMAD.WIDE R8, R9, 0x4, R24 ;  /* 0x0000000409087825 */ /* 0x001fc800078e0218 */
[----:B------:R-:W-:Y:S01]  /*0200*/  ISETP.NE.AND P1, PT, R4, UR4, PT ;  /* 0x0000000404007c0c */ /* 0x000fe2000bf25270 */
[----:B------:R1:W-:Y:S01]  /*0210*/  STG.E desc[UR6][R8.64], R7 ;  /* 0x0000000708007986 */ /* 0x0003e2000c101906 */
[----:B------:R-:W-:-:S05]  /*0220*/  IMAD.WIDE R10, R5, 0x4, R8 ;  /* 0x00000004050a7825 */ /* 0x000fca00078e0208 */
        /* <DEDUP_REMOVED lines=13> */
[----:B------:R-:W-:Y:S05]  /*0300*/  @P1 BRA `(.L_x_2) ;  /* 0xfffffffc00ac1947 */ /* 0x000fea000383ffff */
.L_x_1:
[----:B------:R-:W-:Y:S05]  /*0310*/  @!P0 BRA `(.L_x_0) ;  /* 0x0000000000888947 */ /* 0x000fea0003800000 */
[----:B------:R-:W-:Y:S02]  /*0320*/  ISETP.GE.U32.AND P0, PT, R26, 0x4, PT ;  /* 0x000000041a00780c */ /* 0x000fe40003f06070 */
[----:B-1----:R-:W-:-:S04]  /*0330*/  LOP3.LUT R16, R2, 0x3, RZ, 0xc0, !PT ;  /* 0x0000000302107812 */ /* 0x002fc800078ec0ff */
[----:B------:R-:W-:-:S07]  /*0340*/  ISETP.NE.AND P1, PT, R16, RZ, PT ;  /* 0x000000ff1000720c */ /* 0x000fce0003f25270 */
[----:B------:R-:W-:Y:S06]  /*0350*/  @!P0 BRA `(.L_x_3) ;  /* 0x0000000000308947 */ /* 0x000fec0003800000 */
[----:B------:R-:W0:Y:S01]  /*0360*/  LDC.64 R8, c[0x0][0x3b0] ;  /* 0x0000ec00ff087b82 */ /* 0x000e220000000a00 */
[C---:B------:R-:W-:Y:S01]  /*0370*/  IMAD R7, R4.reuse, R5, R0 ;  /* 0x0000000504077224 */ /* 0x040fe200078e0200 */
[----:B------:R-:W-:-:S03]  /*0380*/  IADD3 R4, PT, PT, R4, 0x4, RZ ;  /* 0x0000000404047810 */ /* 0x000fc60007ffe0ff */
[----:B0-----:R-:W-:Y:S01]  /*0390*/  IMAD.WIDE R8, R7, 0x4, R8 ;  /* 0x0000000407087825 */ /* 0x001fe200078e0208 */
[----:B------:R-:W-:-:S03]  /*03a0*/  MOV R7, 0x7fffffff ;  /* 0x7fffffff00077802 */ /* 0x000fc60000000f00 */
[C---:B------:R-:W-:Y:S02]  /*03b0*/  IMAD.WIDE R10, R5.reuse, 0x4, R8 ;  /* 0x00000004050a7825 */ /* 0x040fe400078e0208 */
[----:B------:R0:W-:Y:S04]  /*03c0*/  STG.E desc[UR6][R8.64], R7 ;  /* 0x0000000708007986 */ /* 0x0001e8000c101906 */
[----:B------:R0:W-:Y:S01]  /*03d0*/  STG.E desc[UR6][R10.64], R7 ;  /* 0x000000070a007986 */ /* 0x0001e2000c101906 */
[----:B------:R-:W-:-:S05]  /*03e0*/  IMAD.WIDE R12, R5, 0x4, R10 ;  /* 0x00000004050c7825 */ /* 0x000fca00078e020a */
[----:B------:R0:W-:Y:S01]  /*03f0*/  STG.E desc[UR6][R12.64], R7 ;  /* 0x000000070c007986 */ /* 0x0001e2000c101906 */
[----:B------:R-:W-:-:S05]  /*0400*/  IMAD.WIDE R14, R5, 0x4, R12 ;  /* 0x00000004050e7825 */ /* 0x000fca00078e020c */
[----:B------:R0:W-:Y:S02]  /*0410*/  STG.E desc[UR6][R14.64], R7 ;  /* 0x000000070e007986 */ /* 0x0001e4000c101906 */
.L_x_3:
[----:B------:R-:W-:Y:S05]  /*0420*/  @!P1 BRA `(.L_x_0) ;  /* 0x0000000000449947 */ /* 0x000fea0003800000 */
[----:B0-----:R-:W-:Y:S02]  /*0430*/  LOP3.LUT R7, R2, 0x1, RZ, 0xc0, !PT ;  /* 0x0000000102077812 */ /* 0x001fe400078ec0ff */
[----:B------:R-:W-:Y:S02]  /*0440*/  ISETP.NE.AND P0, PT, R16, 0x1, PT ;  /* 0x000000011000780c */ /* 0x000fe40003f05270 */
[----:B------:R-:W-:-:S13]  /*0450*/  ISETP.NE.U32.AND P1, PT, R7, 0x1, PT ;  /* 0x000000010700780c */ /* 0x000fda0003f25070 */
[----:B------:R-:W0:Y:S01]  /*0460*/  @!P1 LDC.64 R12, c[0x0][0x3b0] ;  /* 0x0000ec00ff0c9b82 */ /* 0x000e220000000a00 */
[----:B------:R-:W-:Y:S05]  /*0470*/  @!P0 BRA `(.L_x_4) ;  /* 0x0000000000208947 */ /* 0x000fea0003800000 */
[----:B------:R-:W1:Y:S01]  /*0480*/  LDC.64 R8, c[0x0][0x3b0] ;  /* 0x0000ec00ff087b82 */ /* 0x000e620000000a00 */
[C---:B------:R-:W-:Y:S01]  /*0490*/  IMAD R7, R4.reuse, R5, R0 ;  /* 0x0000000504077224 */ /* 0x040fe200078e0200 */
[----:B------:R-:W-:-:S03]  /*04a0*/  IADD3 R4, PT, PT, R4, 0x2, RZ ;  /* 0x0000000204047810 */ /* 0x000fc60007ffe0ff */
[----:B-1----:R-:W-:Y:S01]  /*04b0*/  IMAD.WIDE R8, R7, 0x4, R8 ;  /* 0x0000000407087825 */ /* 0x002fe200078e0208 */
[----:B------:R-:W-:-:S03]  /*04c0*/  MOV R7, 0x7fffffff ;  /* 0x7fffffff00077802 */ /* 0x000fc60000000f00 */
[----:B------:R-:W-:Y:S02]  /*04d0*/  IMAD.WIDE R10, R5, 0x4, R8 ;  /* 0x00000004050a7825 */ /* 0x000fe400078e0208 */
[----:B------:R1:W-:Y:S04]  /*04e0*/  STG.E desc[UR6][R8.64], R7 ;  /* 0x0000000708007986 */ /* 0x0003e8000c101906 */
[----:B------:R1:W-:Y:S02]  /*04f0*/  STG.E desc[UR6][R10.64], R7 ;  /* 0x000000070a007986 */ /* 0x0003e4000c101906 */
.L_x_4:
[----:B------:R-:W-:Y:S01]  /*0500*/  @!P1 IMAD R5, R4, R5, R0 ;  /* 0x0000000504059224 */ /* 0x000fe200078e0200 */
[----:B-1----:R-:W-:-:S03]  /*0510*/  @!P1 MOV R7, 0x7fffffff ;  /* 0x7fffffff00079802 */ /* 0x002fc60000000f00 */
[----:B0-----:R-:W-:-:S05]  /*0520*/  @!P1 IMAD.WIDE R4, R5, 0x4, R12 ;  /* 0x0000000405049825 */ /* 0x001fca00078e020c */
[----:B------:R2:W-:Y:S02]  /*0530*/  @!P1 STG.E desc[UR6][R4.64], R7 ;  /* 0x0000000704009986 */ /* 0x0005e4000c101906 */
.L_x_0:
[----:B------:R-:W-:-:S13]  /*0540*/  ISETP.GE.AND P0, PT, R3, R2, PT ;  /* 0x000000020300720c */ /* 0x000fda0003f06270 */
[----:B------:R-:W-:Y:S05]  /*0550*/  @P0 EXIT ;  /* 0x000000000000094d */ /* 0x000fea0003800000 */
[----:B------:R-:W3:Y:S01]  /*0560*/  LDCU.64 UR4, c[0x0][0x3a0] ;  /* 0x00007400ff0477ac */ /* 0x000ee20008000a00 */
[C---:B------:R-:W-:Y:S02]  /*0570*/  LOP3.LUT R2, R6.reuse, 0x7, RZ, 0xc0, !PT ;  /* 0x0000000706027812 */ /* 0x040fe400078ec0ff */
[C---:B--2---:R-:W-:Y:S02]  /*0580*/  LOP3.LUT R4, R6.reuse, 0x7ffffff0, RZ, 0xc0, !PT ;  /* 0x7ffffff006047812 */ /* 0x044fe400078ec0ff */
[----:B------:R-:W-:Y:S01]  /*0590*/  LOP3.LUT R5, R6, 0x3, RZ, 0xc0, !PT ;  /* 0x0000000306057812 */ /* 0x000fe200078ec0ff */
[----:B---3--:R-:W-:-:S04]  /*05a0*/  UIADD3 URZ, UP0, UPT, UR4, 0x20, URZ ;  /* 0x0000002004ff7890 */ /* 0x008fc8000ff1e0ff */
[----:B------:R-:W-:-:S12]  /*05b0*/  UIADD3.X UR5, UPT, UPT, URZ, UR5, URZ, UP0, !UPT ;  /* 0x00000005ff057290 */ /* 0x000fd800087fe4ff */
.L_x_10:
[----:B--2---:R-:W2:Y:S01]  /*05c0*/  LDCU UR4, c[0x0][0x398] ;  /* 0x00007300ff0477ac */ /* 0x004ea20008000800 */
[----:B------:R-:W-:Y:S01]  /*05d0*/  HFMA2 R25, -RZ, RZ, 0, 0 ;  /* 0x00000000ff197431 */ /* 0x000fe200000001ff */
[----:B-1----:R-:W-:Y:S01]  /*05e0*/  MOV R16, RZ ;  /* 0x000000ff00107202 */ /* 0x002fe20000000f00 */
[----:B--2---:R-:W-:-:S09]  /*05f0*/  UISETP.GE.U32.AND UP0, UPT, UR4, 0x11, UPT ;  /* 0x000000110400788c */ /* 0x004fd2000bf06070 */
[----:B------:R-:W-:Y:S05]  /*0600*/  BRA.U !UP0, `(.L_x_5) ;  /* 0x0000000908007547 */ /* 0x000fea000b800000 */
[----:B0-----:R-:W0:Y:S01]  /*0610*/  LDC R7, c[0x0][0x390] ;  /* 0x0000e400ff077b82 */ /* 0x001e220000000800 */
[----:B------:R-:W1:Y:S01]  /*0620*/  LDCU UR4, c[0x0][0x3a0] ;  /* 0x00007400ff0477ac */ /* 0x000e620008000800 */
[C---:B------:R-:W-:Y:S02]  /*0630*/  IADD3 R28, PT, PT, R3.reuse, -0x1, RZ ;  /* 0xffffffff031c7810 */ /* 0x040fe40007ffe0ff */
[C---:B------:R-:W-:Y:S02]  /*0640*/  IADD3 R8, PT, PT, R3.reuse, -0xf, RZ ;  /* 0xfffffff103087810 */ /* 0x040fe40007ffe0ff */
[C---:B------:R-:W-:Y:S02]  /*0650*/  IADD3 R9, PT, PT, R3.reuse, -0xe, RZ ;  /* 0xfffffff203097810 */ /* 0x040fe40007ffe0ff */
[C---:B------:R-:W-:Y:S02]  /*0660*/  IADD3 R10, PT, PT, R3.reuse, -0xd, RZ ;  /* 0xfffffff3030a7810 */ /* 0x040fe40007ffe0ff */
[----:B------:R-:W-:-:S02]  /*0670*/  IADD3 R11, PT, PT, R3, -0xc, RZ ;  /* 0xfffffff4030b7810 */ /* 0x000fc40007ffe0ff */
[C---:B------:R-:W-:Y:S02]  /*0680*/  IADD3 R12, PT, PT, R3.reuse, -0xb, RZ ;  /* 0xfffffff5030c7810 */ /* 0x040fe40007ffe0ff */
[C---:B------:R-:W-:Y:S02]  /*0690*/  IADD3 R13, PT, PT, R3.reuse, -0xa, RZ ;  /* 0xfffffff6030d7810 */ /* 0x040fe40007ffe0ff */
[C---:B------:R-:W-:Y:S02]  /*06a0*/  IADD3 R14, PT, PT, R3.reuse, -0x9, RZ ;  /* 0xfffffff7030e7810 */ /* 0x040fe40007ffe0ff */
[C---:B------:R-:W-:Y:S01]  /*06b0*/  IADD3 R15, PT, PT, R3.reuse, -0x8, RZ ;  /* 0xfffffff8030f7810 */ /* 0x040fe20007ffe0ff */
[----:B-1----:R-:W-:Y:S01]  /*06c0*/  UIADD3 UR4, UPT, UPT, UR4, 0x20, URZ ;  /* 0x0000002004047890 */ /* 0x002fe2000fffe0ff */
[C---:B------:R-:W-:Y:S02]  /*06d0*/  IADD3 R27, PT, PT, R3.reuse, -0x7, RZ ;  /* 0xfffffff9031b7810 */ /* 0x040fe40007ffe0ff */
[----:B------:R-:W-:-:S02]  /*06e0*/  IADD3 R29, PT, PT, R3, -0x6, RZ ;  /* 0xfffffffa031d7810 */ /* 0x000fc40007ffe0ff */
[C---:B------:R-:W-:Y:S01]  /*06f0*/  IADD3 R31, PT, PT, R3.reuse, -0x5, RZ ;  /* 0xfffffffb031f7810 */ /* 0x040fe20007ffe0ff */
[-CC-:B0-----:R-:W-:Y:S01]  /*0700*/  IMAD R28, R28, R7.reuse, R0.reuse ;  /* 0x000000071c1c7224 */ /* 0x181fe200078e0200 */
[C---:B------:R-:W-:Y:S01]  /*0710*/  IADD3 R33, PT, PT, R3.reuse, -0x4, RZ ;  /* 0xfffffffc03217810 */ /* 0x040fe20007ffe0ff */
[-CC-:B------:R-:W-:Y:S01]  /*0720*/  IMAD R8, R8, R7.reuse, R0.reuse ;  /* 0x0000000708087224 */ /* 0x180fe200078e0200 */
[----:B------:R-:W-:Y:S01]  /*0730*/  IADD3 R35, PT, PT, R3, -0x3, RZ ;  /* 0xfffffffd03237810 */ /* 0x000fe20007ffe0ff */
[-CC-:B------:R-:W-:Y:S01]  /*0740*/  IMAD R9, R9, R7.reuse, R0.reuse ;  /* 0x0000000709097224 */ /* 0x180fe200078e0200 */
[----:B------:R-:W-:Y:S01]  /*0750*/  IADD3 R37, PT, PT, R3, -0x2, RZ ;  /* 0xfffffffe03257810 */ /* 0x000fe20007ffe0ff */
[-CC-:B------:R-:W-:Y:S01]  /*0760*/  IMAD R10, R10, R7.reuse, R0.reuse ;  /* 0x000000070a0a7224 */ /* 0x180fe200078e0200 */
[----:B------:R-:W-:Y:S01]  /*0770*/  IADD3 R6, PT, PT, -R4, RZ, RZ ;  /* 0x000000ff04067210 */ /* 0x000fe20007ffe1ff */
[-CC-:B------:R-:W-:Y:S01]  /*0780*/  IMAD R11, R11, R7.reuse, R0.reuse ;  /* 0x000000070b0b7224 */ /* 0x180fe200078e0200 */
[----:B------:R-:W-:Y:S01]  /*0790*/  MOV R25, RZ ;  /* 0x000000ff00197202 */ /* 0x000fe20000000f00 */
[-CC-:B------:R-:W-:Y:S01]  /*07a0*/  IMAD R12, R12, R7.reuse, R0.reuse ;  /* 0x000000070c0c7224 */ /* 0x180fe200078e0200 */
[----:B------:R-:W-:Y:S01]  /*07b0*/  MOV R30, UR5 ;  /* 0x00000005001e7c02 */ /* 0x000fe20008000f00 */
[-CC-:B------:R-:W-:Y:S01]  /*07c0*/  IMAD R13, R13, R7.reuse, R0.reuse ;  /* 0x000000070d0d7224 */ /* 0x180fe200078e0200 */
[----:B------:R-:W-:Y:S01]  /*07d0*/  MOV R24, UR4 ;  /* 0x0000000400187c02 */ /* 0x000fe20008000f00 */
[----:B------:R-:W-:-:S02]  /*07e0*/  IMAD R14, R14, R7, R0 ;  /* 0x000000070e0e7224 */ /* 0x000fc400078e0200 */
[-CC-:B------:R-:W-:Y:S02]  /*07f0*/  IMAD R15, R15, R7.reuse, R0.reuse ;  /* 0x000000070f0f7224 */ /* 0x180fe400078e0200 */
[-CC-:B------:R-:W-:Y:S02]  /*0800*/  IMAD R27, R27, R7.reuse, R0.reuse ;  /* 0x000000071b1b7224 */ /* 0x180fe400078e0200 */
[-CC-:B------:R-:W-:Y:S02]  /*0810*/  IMAD R29, R29, R7.reuse, R0.reuse ;  /* 0x000000071d1d7224 */ /* 0x180fe400078e0200 */
[-CC-:B------:R-:W-:Y:S02]  /*0820*/  IMAD R31, R31, R7.reuse, R0.reuse ;  /* 0x000000071f1f7224 */ /* 0x180fe400078e0200 */
[-CC-:B------:R-:W-:Y:S02]  /*0830*/  IMAD R33, R33, R7.reuse, R0.reuse ;  /* 0x0000000721217224 */ /* 0x180fe400078e0200 */
[----:B------:R-:W-:-:S02]  /*0840*/  IMAD R35, R35, R7, R0 ;  /* 0x0000000723237224 */ /* 0x000fc400078e0200 */
[-CC-:B------:R-:W-:Y:S02]  /*0850*/  IMAD R37, R37, R7.reuse, R0.reuse ;  /* 0x0000000725257224 */ /* 0x180fe400078e0200 */
[----:B------:R-:W-:-:S07]  /*0860*/  IMAD R26, R3, R7, R0 ;  /* 0x00000007031a7224 */ /* 0x000fce00078e0200 */
.L_x_6:
[----:B------:R-:W0:Y:S02]  /*0870*/  LDC.64 R16, c[0x0][0x380] ;  /* 0x0000e000ff107b82 */ /* 0x000e240000000a00 */
[----:B0-----:R-:W-:-:S04]  /*0880*/  IMAD.WIDE R18, R28, 0x4, R16 ;  /* 0x000000041c127825 */ /* 0x001fc800078e0210 */
[--C-:B------:R-:W-:Y:S01]  /*0890*/  IMAD.WIDE R22, R26, 0x4, R16.reuse ;  /* 0x000000041a167825 */ /* 0x100fe200078e0210 */
[----:B------:R0:W2:Y:S05]  /*08a0*/  LDG.E.CONSTANT R32, desc[UR6][R18.64] ;  /* 0x0000000612207981 */ /* 0x0000aa000c1e9900 */
[----:B------:R-:W3:Y:S01]  /*08b0*/  LDG.E.CONSTANT R22, desc[UR6][R22.64] ;  /* 0x0000000616167981 */ /* 0x000ee2000c1e9900 */
[----:B0-----:R-:W-:Y:S02]  /*08c0*/  MOV R18, R24 ;  /* 0x0000001800127202 */ /* 0x001fe40000000f00 */
[----:B------:R-:W-:Y:S01]  /*08d0*/  MOV R19, R30 ;  /* 0x0000001e00137202 */ /* 0x000fe20000000f00 */
[----:B------:R-:W-:-:S04]  /*08e0*/  IMAD.WIDE R20, R37, 0x4, R16 ;  /* 0x0000000425147825 */ /* 0x000fc800078e0210 */
[----:B------:R-:W3:Y:S04]  /*08f0*/  LDG.E.CONSTANT R24, desc[UR6][R18.64+-0x20] ;  /* 0xffffe00612187981 */ /* 0x000ee8000c1e9900 */
[----:B------:R-:W2:Y:S04]  /*0900*/  LDG.E.CONSTANT R30, desc[UR6][R18.64+-0x1c] ;  /* 0xffffe406121e7981 */ /* 0x000ea8000c1e9900 */
[----:B------:R-:W4:Y:S04]  /*0910*/  LDG.E.CONSTANT R21, desc[UR6][R20.64] ;  /* 0x0000000614157981 */ /* 0x000f28000c1e9900 */
[----:B------:R-:W4:Y:S04]  /*0920*/  LDG.E.CONSTANT R34, desc[UR6][R18.64+-0x18] ;  /* 0xffffe80612227981 */ /* 0x000f28000c1e9900 */
[----:B------:R-:W5:Y:S01]  /*0930*/  LDG.E.CONSTANT R36, desc[UR6][R18.64+-0x10] ;  /* 0xfffff00612247981 */ /* 0x000f62000c1e9900 */
[----:B---3--:R-:W-:-:S04]  /*0940*/  FFMA R25, R22, R24, R25 ;  /* 0x0000001816197223 */ /* 0x008fc80000000019 */
[----:B--2---:R-:W-:Y:S01]  /*0950*/  FFMA R30, R32, R30, R25 ;  /* 0x0000001e201e7223 */ /* 0x004fe20000000019 */
[--C-:B------:R-:W-:Y:S01]  /*0960*/  IMAD.WIDE R24, R35, 0x4, R16.reuse ;  /* 0x0000000423187825 */ /* 0x100fe200078e0210 */
[----:B------:R-:W2:Y:S03]  /*0970*/  LDG.E.CONSTANT R32, desc[UR6][R18.64+-0x14] ;  /* 0xffffec0612207981 */ /* 0x000ea6000c1e9900 */
[----:B------:R-:W-:Y:S02]  /*0980*/  IMAD.WIDE R22, R31, 0x4, R16 ;  /* 0x000000041f167825 */ /* 0x000fe400078e0210 */
[----:B------:R-:W2:Y:S02]  /*0990*/  LDG.E.CONSTANT R25, desc[UR6][R24.64] ;  /* 0x0000000618197981 */ /* 0x000ea4000c1e9900 */
[----:B----4-:R-:W-:Y:S01]  /*09a0*/  FFMA R30, R21, R34, R30 ;  /* 0x00000022151e7223 */ /* 0x010fe2000000001e */
[----:B------:R-:W-:Y:S01]  /*09b0*/  IMAD.WIDE R20, R33, 0x4, R16 ;  /* 0x0000000421147825 */ /* 0x000fe200078e0210 */
[----:B------:R-:W3:Y:S04]  /*09c0*/  LDG.E.CONSTANT R23, desc[UR6][R22.64] ;  /* 0x0000000616177981 */ /* 0x000ee8000c1e9900 */
[----:B------:R-:W5:Y:S04]  /*09d0*/  LDG.E.CONSTANT R34, desc[UR6][R20.64] ;  /* 0x0000000614227981 */ /* 0x000f68000c1e9900 */
[----:B------:R-:W3:Y:S01]  /*09e0*/  LDG.E.CONSTANT R20, desc[UR6][R18.64+-0xc] ;  /* 0xfffff40612147981 */ /* 0x000ee2000c1e9900 */
[----:B--2---:R-:W-:-:S04]  /*09f0*/  FFMA R30, R25, R32, R30 ;  /* 0x00000020191e7223 */ /* 0x004fc8000000001e */
[----:B-----5:R-:W-:Y:S01]  /*0a00*/  FFMA R30, R34, R36, R30 ;  /* 0x00000024221e7223 */ /* 0x020fe2000000001e */
[----:B------:R-:W-:Y:S01]  /*0a10*/  IMAD.WIDE R24, R27, 0x4, R16 ;  /* 0x000000041b187825 */ /* 0x000fe200078e0210 */
[----:B------:R-:W2:Y:S04]  /*0a20*/  LDG.E.CONSTANT R34, desc[UR6][R18.64+-0x8] ;  /* 0xfffff80612227981 */ /* 0x000ea8000c1e9900 */
[----:B------:R-:W4:Y:S01]  /*0a30*/  LDG.E.CONSTANT R36, desc[UR6][R18.64+-0x4] ;  /* 0xfffffc0612247981 */ /* 0x000f22000c1e9900 */
[----:B---3--:R-:W-:Y:S01]  /*0a40*/  FFMA R30, R23, R20, R30 ;  /* 0x00000014171e7223 */ /* 0x008fe2000000001e */
[--C-:B------:R-:W-:Y:S02]  /*0a50*/  IMAD.WIDE R22, R29, 0x4, R16.reuse ;  /* 0x000000041d167825 */ /* 0x100fe400078e0210 */
[----:B------:R-:W4:Y:S02]  /*0a60*/  LDG.E.CONSTANT R25, desc[UR6][R24.64] ;  /* 0x0000000618197981 */ /* 0x000f24000c1e9900 */
[----:B------:R-:W-:-:S02]  /*0a70*/  IMAD.WIDE R20, R15, 0x4, R16 ;  /* 0x000000040f147825 */ /* 0x000fc400078e0210 */
[----:B------:R0:W2:Y:S04]  /*0a80*/  LDG.E.CONSTANT R32, desc[UR6][R22.64] ;  /* 0x0000000616207981 */ /* 0x0000a8000c1e9900 */
[----:B------:R-:W3:Y:S04]  /*0a90*/  LDG.E.CONSTANT R21, desc[UR6][R20.64] ;  /* 0x0000000614157981 */ /* 0x000ee8000c1e9900 */
[----:B------:R-:W5:Y:S04]  /*0aa0*/  LDG.E.CONSTANT R24, desc[UR6][R18.64+0x4] ;  /* 0x0000040612187981 */ /* 0x000f68000c1e9900 */
[----:B------:R-:W3:Y:S01]  /*0ab0*/  LDG.E.CONSTANT R20, desc[UR6][R18.64] ;  /* 0x0000000612147981 */ /* 0x000ee2000c1e9900 */
[----:B0-----:R-:W-:-:S04]  /*0ac0*/  IMAD.WIDE R22, R13, 0x4, R16 ;  /* 0x000000040d167825 */ /* 0x001fc800078e0210 */
[----:B--2---:R-:W-:Y:S02]  /*0ad0*/  FFMA R30, R32, R34, R30 ;  /* 0x00000022201e7223 */ /* 0x004fe4000000001e */
[----:B------:R-:W2:Y:S02]  /*0ae0*/  LDG.E.CONSTANT R34, desc[UR6][R18.64+0xc] ;  /* 0x00000c0612227981 */ /* 0x000ea4000c1e9900 */
[----:B----4-:R-:W-:Y:S02]  /*0af0*/  FFMA R30, R25, R36, R30 ;  /* 0x00000024191e7223 */ /* 0x010fe4000000001e */
[----:B------:R0:W4:Y:S02]  /*0b00*/  LDG.E.CONSTANT R36, desc[UR6][R22.64] ;  /* 0x0000000616247981 */ /* 0x000124000c1e9900 */
[----:B---3--:R-:W-:Y:S01]  /*0b10*/  FFMA R30, R21, R20, R30 ;  /* 0x00000014151e7223 */ /* 0x008fe2000000001e */
[----:B------:R-:W-:-:S05]  /*0b20*/  IMAD.WIDE R20, R14, 0x4, R16 ;  /* 0x000000040e147825 */ /* 0x000fca00078e0210 */
[----:B------:R-:W5:Y:S01]  /*0b30*/  LDG.E.CONSTANT R25, desc[UR6][R20.64] ;  /* 0x0000000614197981 */ /* 0x000f62000c1e9900 */
[----:B0-----:R-:W-:-:S05]  /*0b40*/  IMAD.WIDE R22, R12, 0x4, R16 ;  /* 0x000000040c167825 */ /* 0x001fca00078e0210 */
[----:B------:R0:W2:Y:S04]  /*0b50*/  LDG.E.CONSTANT R32, desc[UR6][R22.64] ;  /* 0x0000000616207981 */ /* 0x0000a8000c1e9900 */
[----:B------:R-:W4:Y:S01]  /*0b60*/  LDG.E.CONSTANT R21, desc[UR6][R18.64+0x8] ;  /* 0x0000080612157981 */ /* 0x000f22000c1e9900 */
[----:B0-----:R-:W-:-:S06]  /*0b70*/  IMAD.WIDE R22, R9, 0x4, R16 ;  /* 0x0000000409167825 */ /* 0x001fcc00078e0210 */
[----:B------:R-:W3:Y:S01]  /*0b80*/  LDG.E.CONSTANT R22, desc[UR6][R22.64] ;  /* 0x0000000616167981 */ /* 0x000ee2000c1e9900 */
[----:B-----5:R-:W-:-:S04]  /*0b90*/  FFMA R24, R25, R24, R30 ;  /* 0x0000001819187223 */ /* 0x020fc8000000001e */
[----:B----4-:R-:W-:Y:S01]  /*0ba0*/  FFMA R30, R36, R21, R24 ;  /* 0x00000015241e7223 */ /* 0x010fe20000000018 */
[----:B------:R-:W-:Y:S01]  /*0bb0*/  IMAD.WIDE R24, R11, 0x4, R16 ;  /* 0x000000040b187825 */ /* 0x000fe200078e0210 */
[----:B------:R-:W3:Y:S03]  /*0bc0*/  LDG.E.CONSTANT R36, desc[UR6][R18.64+0x18] ;  /* 0x0000180612247981 */ /* 0x000ee6000c1e9900 */
[----:B--2---:R-:W-:Y:S01]  /*0bd0*/  FFMA R30, R32, R34, R30 ;  /* 0x00000022201e7223 */ /* 0x004fe2000000001e */
[--C-:B------:R-:W-:Y:S01]  /*0be0*/  IMAD.WIDE R20, R10, 0x4, R16.reuse ;  /* 0x000000040a147825 */ /* 0x100fe200078e0210 */
[----:B------:R-:W2:Y:S04]  /*0bf0*/  LDG.E.CONSTANT R32, desc[UR6][R18.64+0x10] ;  /* 0x0000100612207981 */ /* 0x000ea8000c1e9900 */
[----:B------:R0:W2:Y:S04]  /*0c00*/  LDG.E.CONSTANT R25, desc[UR6][R24.64] ;  /* 0x0000000618197981 */ /* 0x0000a8000c1e9900 */
[----:B------:R-:W4:Y:S04]  /*0c10*/  LDG.E.CONSTANT R20, desc[UR6][R20.64] ;  /* 0x0000000614147981 */ /* 0x000f28000c1e9900 */
[----:B------:R-:W4:Y:S01]  /*0c20*/  LDG.E.CONSTANT R34, desc[UR6][R18.64+0x14] ;  /* 0x0000140612227981 */ /* 0x000f22000c1e9900 */
[----:B------:R-:W-:-:S06]  /*0c30*/  IMAD.WIDE R16, R8, 0x4, R16 ;  /* 0x0000000408107825 */ /* 0x000fcc00078e0210 */
[----:B------:R-:W5:Y:S04]  /*0c40*/  LDG.E.CONSTANT R16, desc[UR6][R16.64] ;  /* 0x0000000610107981 */ /* 0x000f68000c1e9900 */
[----:B------:R-:W5:Y:S01]  /*0c50*/  LDG.E.CONSTANT R17, desc[UR6][R18.64+0x1c] ;  /* 0x00001c0612117981 */ /* 0x000f62000c1e9900 */
[----:B0-----:R-:W-:Y:S02]  /*0c60*/  IADD3 R24, P0, PT, R18, 0x40, RZ ;  /* 0x0000004012187810 */ /* 0x001fe40007f1e0ff */
[----:B------:R-:W-:Y:S01]  /*0c70*/  IADD3 R6, PT, PT, R6, 0x10, RZ ;  /* 0x0000001006067810 */ /* 0x000fe20007ffe0ff */
[----:B--2---:R-:W-:-:S04]  /*0c80*/  FFMA R30, R25, R32, R30 ;  /* 0x00000020191e7223 */ /* 0x004fc8000000001e */
[----:B----4-:R-:W-:Y:S01]  /*0c90*/  FFMA R25, R20, R34, R30 ;  /* 0x0000002214197223 */ /* 0x010fe2000000001e */
[----:B------:R-:W-:Y:S02]  /*0ca0*/  IADD3.X R30, PT, PT, RZ, R19, RZ, P0, !PT ;  /* 0x00000013ff1e7210 */ /* 0x000fe400007fe4ff */
[----:B------:R-:W-:Y:S01]  /*0cb0*/  ISETP.NE.AND P0, PT, R6, RZ, PT ;  /* 0x000000ff0600720c */ /* 0x000fe20003f05270 */
[----:B---3--:R-:W-:Y:S01]  /*0cc0*/  FFMA R25, R22, R36, R25 ;  /* 0x0000002416197223 */ /* 0x008fe20000000019 */
[----:B------:R-:W-:-:S04]  /*0cd0*/  IADD3 R20, PT, PT, -R7, RZ, RZ ;  /* 0x000000ff07147210 */ /* 0x000fc80007ffe1ff */
[C---:B------:R-:W-:Y:S02]  /*0ce0*/  LEA R28, R20.reuse, R28, 0x4 ;  /* 0x0000001c141c7211 */ /* 0x040fe400078e20ff */
[C---:B------:R-:W-:Y:S02]  /*0cf0*/  LEA R8, R20.reuse, R8, 0x4 ;  /* 0x0000000814087211 */ /* 0x040fe400078e20ff */
[C---:B------:R-:W-:Y:S02]  /*0d00*/  LEA R9, R20.reuse, R9, 0x4 ;  /* 0x0000000914097211 */ /* 0x040fe400078e20ff */
[C---:B------:R-:W-:Y:S02]  /*0d10*/  LEA R10, R20.reuse, R10, 0x4 ;  /* 0x0000000a140a7211 */ /* 0x040fe400078e20ff */
[----:B------:R-:W-:Y:S01]  /*0d20*/  LEA R11, R20, R11, 0x4 ;  /* 0x0000000b140b7211 */ /* 0x000fe200078e20ff */
[----:B-----5:R-:W-:Y:S01]  /*0d30*/  FFMA R25, R16, R17, R25 ;  /* 0x0000001110197223 */ /* 0x020fe20000000019 */
[----:B------:R-:W-:-:S02]  /*0d40*/  LEA R12, R20, R12, 0x4 ;  /* 0x0000000c140c7211 */ /* 0x000fc400078e20ff */
[C---:B------:R-:W-:Y:S02]  /*0d50*/  LEA R13, R20.reuse, R13, 0x4 ;  /* 0x0000000d140d7211 */ /* 0x040fe400078e20ff */
[C---:B------:R-:W-:Y:S02]  /*0d60*/  LEA R14, R20.reuse, R14, 0x4 ;  /* 0x0000000e140e7211 */ /* 0x040fe400078e20ff */
[C---:B------:R-:W-:Y:S02]  /*0d70*/  LEA R15, R20.reuse, R15, 0x4 ;  /* 0x0000000f140f7211 */ /* 0x040fe400078e20ff */
[C---:B------:R-:W-:Y:S02]  /*0d80*/  LEA R27, R20.reuse, R27, 0x4 ;  /* 0x0000001b141b7211 */ /* 0x040fe400078e20ff */
[C---:B------:R-:W-:Y:S02]  /*0d90*/  LEA R29, R20.reuse, R29, 0x4 ;  /* 0x0000001d141d7211 */ /* 0x040fe400078e20ff */
[----:B------:R-:W-:-:S02]  /*0da0*/  LEA R31, R20, R31, 0x4 ;  /* 0x0000001f141f7211 */ /* 0x000fc400078e20ff */
[C---:B------:R-:W-:Y:S02]  /*0db0*/  LEA R33, R20.reuse, R33, 0x4 ;  /* 0x0000002114217211 */ /* 0x040fe400078e20ff */
[C---:B------:R-:W-:Y:S02]  /*0dc0*/  LEA R35, R20.reuse, R35, 0x4 ;  /* 0x0000002314237211 */ /* 0x040fe400078e20ff */
[C---:B------:R-:W-:Y:S02]  /*0dd0*/  LEA R37, R20.reuse, R37, 0x4 ;  /* 0x0000002514257211 */ /* 0x040fe400078e20ff */
[----:B------:R-:W-:Y:S01]  /*0de0*/  LEA R26, R20, R26, 0x4 ;  /* 0x0000001a141a7211 */ /* 0x000fe200078e20ff */
[----:B------:R-:W-:Y:S06]  /*0df0*/  @P0 BRA `(.L_x_6) ;  /* 0xfffffff8009c0947 */ /* 0x000fec000383ffff */
[----:B------:R-:W-:-:S07]  /*0e00*/  MOV R16, R4 ;  /* 0x0000000400107202 */ /* 0x000fce0000000f00 */
.L_x_5:
[----:B------:R-:W1:Y:S02]  /*0e10*/  LDCU UR4, c[0x0][0x398] ;  /* 0x00007300ff0477ac */ /* 0x000e640008000800 */
[----:B-1----:R-:W-:-:S04]  /*0e20*/  UIADD3 UR4, UPT, UPT, UR4, -0x1, URZ ;  /* 0xffffffff04047890 */ /* 0x002fc8000fffe0ff */
[----:B------:R-:W-:-:S04]  /*0e30*/  ULOP3.LUT UR4, UR4, 0xf, URZ, 0xc0, !UPT ;  /* 0x0000000f04047892 */ /* 0x000fc8000f8ec0ff */
[----:B------:R-:W-:-:S09]  /*0e40*/  UISETP.NE.AND UP0, UPT, UR4, URZ, UPT ;  /* 0x000000ff0400728c */ /* 0x000fd2000bf05270 */
[----:B------:R-:W-:Y:S05]  /*0e50*/  BRA.U !UP0, `(.L_x_7) ;  /* 0x0000000508e07547 */ /* 0x000fea000b800000 */
[----:B------:R-:W-:Y:S01]  /*0e60*/  UIADD3 UR4, UPT, UPT, UR4, -0x1, URZ ;  /* 0xffffffff04047890 */ /* 0x000fe2000fffe0ff */
[----:B------:R-:W-:-:S03]  /*0e70*/  ISETP.NE.AND P0, PT, R2, RZ, PT ;  /* 0x000000ff0200720c */ /* 0x000fc60003f05270 */
[----:B------:R-:W-:-:S09]  /*0e80*/  UISETP.GE.U32.AND UP0, UPT, UR4, 0x7, UPT ;  /* 0x000000070400788c */ /* 0x000fd2000bf06070 */
[----:B------:R-:W-:Y:S05]  /*0e90*/  BRA.U !UP0, `(.L_x_8) ;  /* 0x0000000108d87547 */ /* 0x000fea000b800000 */
[----:B0-----:R-:W0:Y:S01]  /*0ea0*/  LDC.64 R8, c[0x0][0x380] ;  /* 0x0000e000ff087b82 */ /* 0x001e220000000a00 */
[----:B------:R-:W1:Y:S01]  /*0eb0*/  LDCU UR4, c[0x0][0x390] ;  /* 0x00007200ff0477ac */ /* 0x000e620008000800 */
[----:B------:R-:W-:Y:S02]  /*0ec0*/  LOP3.LUT R10, RZ, R16, RZ, 0x33, !PT ;  /* 0x00000010ff0a7212 */ /* 0x000fe400078e33ff */
[-C--:B------:R-:W-:Y:S02]  /*0ed0*/  IADD3 R13, PT, PT, -R16, R3.reuse, RZ ;  /* 0x00000003100d7210 */ /* 0x080fe40007ffe1ff */
[----:B------:R-:W-:Y:S02]  /*0ee0*/  IADD3 R15, PT, PT, R10, R3, RZ ;  /* 0x000000030a0f7210 */ /* 0x000fe40007ffe0ff */
[----:B------:R-:W2:Y:S01]  /*0ef0*/  LDC.64 R6, c[0x0][0x3a0] ;  /* 0x0000e800ff067b82 */ /* 0x000ea20000000a00 */
[C---:B------:R-:W-:Y:S02]  /*0f00*/  IADD3 R17, PT, PT, R13.reuse, -0x2, RZ ;  /* 0xfffffffe0d117810 */ /* 0x040fe40007ffe0ff */
[C---:B------:R-:W-:Y:S01]  /*0f10*/  IADD3 R19, PT, PT, R13.reuse, -0x3, RZ ;  /* 0xfffffffd0d137810 */ /* 0x040fe20007ffe0ff */
[----:B-1----:R-:W-:-:S02]  /*0f20*/  IMAD R11, R13, UR4, R0 ;  /* 0x000000040d0b7c24 */ /* 0x002fc4000f8e0200 */
[--C-:B------:R-:W-:Y:S02]  /*0f30*/  IMAD R15, R15, UR4, R0.reuse ;  /* 0x000000040f0f7c24 */ /* 0x100fe4000f8e0200 */
[----:B------:R-:W-:Y:S02]  /*0f40*/  IMAD R17, R17, UR4, R0 ;  /* 0x0000000411117c24 */ /* 0x000fe4000f8e0200 */
[----:B0-----:R-:W-:Y:S01]  /*0f50*/  IMAD.WIDE R10, R11, 0x4, R8 ;  /* 0x000000040b0a7825 */ /* 0x001fe200078e0208 */
[----:B------:R-:W-:-:S03]  /*0f60*/  IADD3 R23, PT, PT, R13, -0x4, RZ ;  /* 0xfffffffc0d177810 */ /* 0x000fc60007ffe0ff */
[----:B------:R-:W-:Y:S01]  /*0f70*/  IMAD.WIDE R26, R15, 0x4, R8 ;  /* 0x000000040f1a7825 */ /* 0x000fe200078e0208 */
[----:B------:R0:W3:Y:S03]  /*0f80*/  LDG.E.CONSTANT R18, desc[UR6][R10.64] ;  /* 0x000000060a127981 */ /* 0x0000e6000c1e9900 */
[----:B--2---:R-:W-:-:S04]  /*0f90*/  IMAD.WIDE.U32 R6, R16, 0x4, R6 ;  /* 0x0000000410067825 */ /* 0x004fc800078e0006 */
[----:B------:R-:W-:Y:S01]  /*0fa0*/  IMAD R15, R19, UR4, R0 ;  /* 0x00000004130f7c24 */ /* 0x000fe2000f8e0200 */
[----:B------:R-:W2:Y:S01]  /*0fb0*/  LDG.E.CONSTANT R22, desc[UR6][R6.64+0x4] ;  /* 0x0000040606167981 */ /* 0x000ea2000c1e9900 */
[----:B------:R-:W-:-:S03]  /*0fc0*/  IMAD.WIDE R28, R17, 0x4, R8 ;  /* 0x00000004111c7825 */ /* 0x000fc600078e0208 */
[----:B------:R-:W3:Y:S01]  /*0fd0*/  LDG.E.CONSTANT R19, desc[UR6][R6.64] ;  /* 0x0000000606137981 */ /* 0x000ee2000c1e9900 */
[----:B------:R-:W-:Y:S01]  /*0fe0*/  IADD3 R31, PT, PT, R13, -0x5, RZ ;  /* 0xfffffffb0d1f7810 */ /* 0x000fe20007ffe0ff */
[----:B0-----:R-:W-:Y:S02]  /*0ff0*/  IMAD R11, R23, UR4, R0 ;  /* 0x00000004170b7c24 */ /* 0x001fe4000f8e0200 */
[----:B------:R-:W2:Y:S01]  /*1000*/  LDG.E.CONSTANT R17, desc[UR6][R26.64] ;  /* 0x000000061a117981 */ /* 0x000ea2000c1e9900 */
[----:B------:R-:W-:Y:S01]  /*1010*/  IMAD.WIDE R14, R15, 0x4, R8 ;  /* 0x000000040f0e7825 */ /* 0x000fe200078e0208 */
[----:B------:R-:W-:Y:S02]  /*1020*/  IADD3 R33, PT, PT, R13, -0x6, RZ ;  /* 0xfffffffa0d217810 */ /* 0x000fe40007ffe0ff */
[----:B------:R-:W4:Y:S01]  /*1030*/  LDG.E.CONSTANT R20, desc[UR6][R28.64] ;  /* 0x000000061c147981 */ /* 0x000f22000c1e9900 */
[----:B------:R-:W-:-:S03]  /*1040*/  IMAD R31, R31, UR4, R0 ;  /* 0x000000041f1f7c24 */ /* 0x000fc6000f8e0200 */
[----:B------:R-:W4:Y:S01]  /*1050*/  LDG.E.CONSTANT R23, desc[UR6][R6.64+0x8] ;  /* 0x0000080606177981 */ /* 0x000f22000c1e9900 */
[----:B------:R-:W-:Y:S01]  /*1060*/  IMAD.WIDE R10, R11, 0x4, R8 ;  /* 0x000000040b0a7825 */ /* 0x000fe200078e0208 */
[----:B------:R-:W-:Y:S02]  /*1070*/  IADD3 R35, PT, PT, R13, -0x7, RZ ;  /* 0xfffffff90d237810 */ /* 0x000fe40007ffe0ff */
[----:B------:R0:W5:Y:S01]  /*1080*/  LDG.E.CONSTANT R21, desc[UR6][R14.64] ;  /* 0x000000060e157981 */ /* 0x000162000c1e9900 */
[----:B------:R-:W-:-:S03]  /*1090*/  IMAD R33, R33, UR4, R0 ;  /* 0x0000000421217c24 */ /* 0x000fc6000f8e0200 */
[----:B------:R-:W5:Y:S01]  /*10a0*/  LDG.E.CONSTANT R24, desc[UR6][R6.64+0xc] ;  /* 0x00000c0606187981 */ /* 0x000f62000c1e9900 */
[----:B------:R-:W-:-:S03]  /*10b0*/  IMAD.WIDE R12, R31, 0x4, R8 ;  /* 0x000000041f0c7825 */ /* 0x000fc600078e0208 */
[----:B------:R-:W5:Y:S01]  /*10c0*/  LDG.E.CONSTANT R10, desc[UR6][R10.64] ;  /* 0x000000060a0a7981 */ /* 0x000f62000c1e9900 */
[----:B------:R-:W-:-:S03]  /*10d0*/  IMAD R35, R35, UR4, R0 ;  /* 0x0000000423237c24 */ /* 0x000fc6000f8e0200 */
[----:B------:R-:W5:Y:S01]  /*10e0*/  LDG.E.CONSTANT R27, desc[UR6][R6.64+0x10] ;  /* 0x00001006061b7981 */ /* 0x000f62000c1e9900 */
[----:B0-----:R-:W-:-:S03]  /*10f0*/  IMAD.WIDE R14, R33, 0x4, R8 ;  /* 0x00000004210e7825 */ /* 0x001fc600078e0208 */
[----:B------:R-:W5:Y:S01]  /*1100*/  LDG.E.CONSTANT R13, desc[UR6][R12.64] ;  /* 0x000000060c0d7981 */ /* 0x000f62000c1e9900 */
[----:B------:R-:W-:-:S03]  /*1110*/  IMAD.WIDE R8, R35, 0x4, R8 ;  /* 0x0000000423087825 */ /* 0x000fc600078e0208 */
[----:B------:R-:W5:Y:S04]  /*1120*/  LDG.E.CONSTANT R26, desc[UR6][R6.64+0x14] ;  /* 0x00001406061a7981 */ /* 0x000f68000c1e9900 */
[----:B------:R-:W5:Y:S04]  /*1130*/  LDG.E.CONSTANT R15, desc[UR6][R14.64] ;  /* 0x000000060e0f7981 */ /* 0x000f68000c1e9900 */
[----:B------:R-:W5:Y:S04]  /*1140*/  LDG.E.CONSTANT R28, desc[UR6][R6.64+0x18] ;  /* 0x00001806061c7981 */ /* 0x000f68000c1e9900 */
[----:B------:R-:W5:Y:S04]  /*1150*/  LDG.E.CONSTANT R9, desc[UR6][R8.64] ;  /* 0x0000000608097981 */ /* 0x000f68000c1e9900 */
[----:B------:R-:W5:Y:S01]  /*1160*/  LDG.E.CONSTANT R29, desc[UR6][R6.64+0x1c] ;  /* 0x00001c06061d7981 */ /* 0x000f62000c1e9900 */
[----:B------:R-:W-:Y:S01]  /*1170*/  IADD3 R16, PT, PT, R16, 0x8, RZ ;  /* 0x0000000810107810 */ /* 0x000fe20007ffe0ff */
[----:B---3--:R-:W-:-:S04]  /*1180*/  FFMA R18, R18, R19, R25 ;  /* 0x0000001312127223 */ /* 0x008fc80000000019 */
[----:B--2---:R-:W-:-:S04]  /*1190*/  FFMA R17, R17, R22, R18 ;  /* 0x0000001611117223 */ /* 0x004fc80000000012 */
[----:B----4-:R-:W-:-:S04]  /*11a0*/  FFMA R20, R20, R23, R17 ;  /* 0x0000001714147223 */ /* 0x010fc80000000011 */
[----:B-----5:R-:W-:-:S04]  /*11b0*/  FFMA R21, R21, R24, R20 ;  /* 0x0000001815157223 */ /* 0x020fc80000000014 */
[----:B------:R-:W-:-:S04]  /*11c0*/  FFMA R10, R10, R27, R21 ;  /* 0x0000001b0a0a7223 */ /* 0x000fc80000000015 */
[----:B------:R-:W-:-:S04]  /*11d0*/  FFMA R10, R13, R26, R10 ;  /* 0x0000001a0d0a7223 */ /* 0x000fc8000000000a */
[----:B------:R-:W-:-:S04]  /*11e0*/  FFMA R10, R15, R28, R10 ;  /* 0x0000001c0f0a7223 */ /* 0x000fc8000000000a */
[----:B------:R-:W-:-:S07]  /*11f0*/  FFMA R25, R9, R29, R10 ;  /* 0x0000001d09197223 */ /* 0x000fce000000000a */
.L_x_8:
[----:B------:R-:W-:Y:S05]  /*1200*/  @!P0 BRA `(.L_x_7) ;  /* 0x0000000000f48947 */ /* 0x000fea0003800000 */
[----:B------:R-:W-:Y:S02]  /*1210*/  IADD3 R6, PT, PT, R2, -0x1, RZ ;  /* 0xffffffff02067810 */ /* 0x000fe40007ffe0ff */
[----:B------:R-:W-:Y:S02]  /*1220*/  ISETP.NE.AND P1, PT, R5, RZ, PT ;  /* 0x000000ff0500720c */ /* 0x000fe40003f25270 */
[----:B------:R-:W-:-:S13]  /*1230*/  ISETP.GE.U32.AND P0, PT, R6, 0x3, PT ;  /* 0x000000030600780c */ /* 0x000fda0003f06070 */
[----:B------:R-:W-:Y:S05]  /*1240*/  @!P0 BRA `(.L_x_9) ;  /* 0x0000000000788947 */ /* 0x000fea0003800000 */
        /* <DEDUP_REMOVED lines=11> */
[----:B0-----:R-:W-:-:S04]  /*1300*/  IMAD.WIDE R10, R11, 0x4, R6 ;  /* 0x000000040b0a7825 */ /* 0x001fc800078e0206 */
[----:B------:R-:W-:Y:S02]  /*1310*/  IMAD.WIDE R12, R15, 0x4, R6 ;  /* 0x000000040f0c7825 */ /* 0x000fe400078e0206 */
[----:B------:R-:W3:Y:S02]  /*1320*/  LDG.E.CONSTANT R10, desc[UR6][R10.64] ;  /* 0x000000060a0a7981 */ /* 0x000ee4000c1e9900 */
[----:B--2---:R-:W-:Y:S02]  /*1330*/  IMAD.WIDE.U32 R8, R16, 0x4, R8 ;  /* 0x0000000410087825 */ /* 0x004fe400078e0008 */
[----:B------:R-:W2:Y:S02]  /*1340*/  LDG.E.CONSTANT R13, desc[UR6][R12.64] ;  /* 0x000000060c0d7981 */ /* 0x000ea4000c1e9900 */
[----:B------:R-:W-:Y:S02]  /*1350*/  IMAD R21, R21, UR4, R0 ;  /* 0x0000000415157c24 */ /* 0x000fe4000f8e0200 */
[----:B------:R-:W3:Y:S01]  /*1360*/  LDG.E.CONSTANT R17, desc[UR6][R8.64] ;  /* 0x0000000608117981 */ /* 0x000ee2000c1e9900 */
[----:B------:R-:W-:-:S03]  /*1370*/  IMAD.WIDE R14, R19, 0x4, R6 ;  /* 0x00000004130e7825 */ /* 0x000fc600078e0206 */
[----:B------:R-:W2:Y:S01]  /*1380*/  LDG.E.CONSTANT R18, desc[UR6][R8.64+0x4] ;  /* 0x0000040608127981 */ /* 0x000ea2000c1e9900 */
[----:B------:R-:W-:-:S03]  /*1390*/  IMAD.WIDE R6, R21, 0x4, R6 ;  /* 0x0000000415067825 */ /* 0x000fc600078e0206 */
[----:B------:R-:W4:Y:S04]  /*13a0*/  LDG.E.CONSTANT R15, desc[UR6][R14.64] ;  /* 0x000000060e0f7981 */ /* 0x000f28000c1e9900 */
[----:B------:R-:W4:Y:S04]  /*13b0*/  LDG.E.CONSTANT R19, desc[UR6][R8.64+0x8] ;  /* 0x0000080608137981 */ /* 0x000f28000c1e9900 */
[----:B------:R-:W5:Y:S04]  /*13c0*/  LDG.E.CONSTANT R7, desc[UR6][R6.64] ;  /* 0x0000000606077981 */ /* 0x000f68000c1e9900 */
[----:B------:R-:W5:Y:S01]  /*13d0*/  LDG.E.CONSTANT R20, desc[UR6][R8.64+0xc] ;  /* 0x00000c0608147981 */ /* 0x000f62000c1e9900 */
[----:B------:R-:W-:Y:S01]  /*13e0*/  IADD3 R16, PT, PT, R16, 0x4, RZ ;  /* 0x0000000410107810 */ /* 0x000fe20007ffe0ff */
[----:B---3--:R-:W-:-:S04]  /*13f0*/  FFMA R10, R10, R17, R25 ;  /* 0x000000110a0a7223 */ /* 0x008fc80000000019 */
[----:B--2---:R-:W-:-:S04]  /*1400*/  FFMA R10, R13, R18, R10 ;  /* 0x000000120d0a7223 */ /* 0x004fc8000000000a */
[----:B----4-:R-:W-:-:S04]  /*1410*/  FFMA R10, R15, R19, R10 ;  /* 0x000000130f0a7223 */ /* 0x010fc8000000000a */
[----:B-----5:R-:W-:-:S07]  /*1420*/  FFMA R25, R7, R20, R10 ;  /* 0x0000001407197223 */ /* 0x020fce000000000a */
.L_x_9:
[----:B------:R-:W-:Y:S05]  /*1430*/  @!P1 BRA `(.L_x_7) ;  /* 0x0000000000689947 */ /* 0x000fea0003800000 */
[----:B0-----:R-:W0:Y:S01]  /*1440*/  LDC.64 R8, c[0x0][0x380] ;  /* 0x0000e000ff087b82 */ /* 0x001e220000000a00 */
[----:B------:R-:W1:Y:S01]  /*1450*/  LDCU UR4, c[0x0][0x390] ;  /* 0x00007200ff0477ac */ /* 0x000e620008000800 */
[----:B------:R-:W-:-:S06]  /*1460*/  IADD3 R13, PT, PT, -R16, R3, RZ ;  /* 0x00000003100d7210 */ /* 0x000fcc0007ffe1ff */
[----:B------:R-:W2:Y:S01]  /*1470*/  LDC.64 R6, c[0x0][0x3a0] ;  /* 0x0000e800ff067b82 */ /* 0x000ea20000000a00 */
[----:B-1----:R-:W-:-:S04]  /*1480*/  IMAD R11, R13, UR4, R0 ;  /* 0x000000040d0b7c24 */ /* 0x002fc8000f8e0200 */
[----:B0-----:R-:W-:-:S06]  /*1490*/  IMAD.WIDE R10, R11, 0x4, R8 ;  /* 0x000000040b0a7825 */ /* 0x001fcc00078e0208 */
[----:B------:R-:W3:Y:S01]  /*14a0*/  LDG.E.CONSTANT R10, desc[UR6][R10.64] ;  /* 0x000000060a0a7981 */ /* 0x000ee2000c1e9900 */
[----:B--2---:R-:W-:-:S05]  /*14b0*/  IMAD.WIDE.U32 R6, R16, 0x4, R6 ;  /* 0x0000000410067825 */ /* 0x004fca00078e0006 */
[----:B------:R-:W3:Y:S01]  /*14c0*/  LDG.E.CONSTANT R12, desc[UR6][R6.64] ;  /* 0x00000006060c7981 */ /* 0x000ee2000c1e9900 */
[----:B------:R-:W-:Y:S01]  /*14d0*/  ISETP.NE.AND P0, PT, R5, 0x1, PT ;  /* 0x000000010500780c */ /* 0x000fe20003f05270 */
[----:B---3--:R-:W-:-:S12]  /*14e0*/  FFMA R25, R10, R12, R25 ;  /* 0x0000000c0a197223 */ /* 0x008fd80000000019 */
[----:B------:R-:W-:Y:S05]  /*14f0*/  @!P0 BRA `(.L_x_7) ;  /* 0x0000000000388947 */ /* 0x000fea0003800000 */
[----:B------:R-:W-:Y:S01]  /*1500*/  ISETP.NE.AND P0, PT, R5, 0x2, PT ;  /* 0x000000020500780c */ /* 0x000fe20003f05270 */
[----:B------:R-:W2:Y:S01]  /*1510*/  LDG.E.CONSTANT R12, desc[UR6][R6.64+0x4] ;  /* 0x00000406060c7981 */ /* 0x000ea2000c1e9900 */
[----:B------:R-:W-:-:S04]  /*1520*/  LOP3.LUT R10, RZ, R16, RZ, 0x33, !PT ;  /* 0x00000010ff0a7212 */ /* 0x000fc800078e33ff */
[----:B------:R-:W-:-:S05]  /*1530*/  IADD3 R11, PT, PT, R10, R3, RZ ;  /* 0x000000030a0b7210 */ /* 0x000fca0007ffe0ff */
[----:B------:R-:W-:Y:S02]  /*1540*/  IMAD R11, R11, UR4, R0 ;  /* 0x000000040b0b7c24 */ /* 0x000fe4000f8e0200 */
[----:B------:R-:W-:Y:S02]  /*1550*/  @P0 IADD3 R13, PT, PT, R13, -0x2, RZ ;  /* 0xfffffffe0d0d0810 */ /* 0x000fe40007ffe0ff */
[----:B------:R-:W-:-:S04]  /*1560*/  IMAD.WIDE R10, R11, 0x4, R8 ;  /* 0x000000040b0a7825 */ /* 0x000fc800078e0208 */
[----:B------:R-:W-:Y:S02]  /*1570*/  @P0 IMAD R13, R13, UR4, R0 ;  /* 0x000000040d0d0c24 */ /* 0x000fe4000f8e0200 */
[----:B------:R-:W2:Y:S02]  /*1580*/  LDG.E.CONSTANT R10, desc[UR6][R10.64] ;  /* 0x000000060a0a7981 */ /* 0x000ea4000c1e9900 */
[----:B------:R-:W-:Y:S02]  /*1590*/  @P0 IMAD.WIDE R8, R13, 0x4, R8 ;  /* 0x000000040d080825 */ /* 0x000fe400078e0208 */
[----:B------:R-:W3:Y:S04]  /*15a0*/  @P0 LDG.E.CONSTANT R13, desc[UR6][R6.64+0x8] ;  /* 0x00000806060d0981 */ /* 0x000ee8000c1e9900 */
[----:B------:R-:W3:Y:S01]  /*15b0*/  @P0 LDG.E.CONSTANT R8, desc[UR6][R8.64] ;  /* 0x0000000608080981 */ /* 0x000ee2000c1e9900 */
[----:B--2---:R-:W-:-:S04]  /*15c0*/  FFMA R25, R10, R12, R25 ;  /* 0x0000000c0a197223 */ /* 0x004fc80000000019 */
[----:B---3--:R-:W-:-:S07]  /*15d0*/  @P0 FFMA R25, R8, R13, R25 ;  /* 0x0000000d08190223 */ /* 0x008fce0000000019 */
.L_x_7:
[----:B0-----:R-:W0:Y:S01]  /*15e0*/  LDC.64 R6, c[0x0][0x3b0] ;  /* 0x0000ec00ff067b82 */ /* 0x001e220000000a00 */
[----:B------:R-:W1:Y:S01]  /*15f0*/  LDCU.64 UR8, c[0x0][0x390] ;  /* 0x00007200ff0877ac */ /* 0x000e620008000a00 */
[----:B------:R-:W2:Y:S01]  /*1600*/  LDCU UR4, c[0x0][0x3a8] ;  /* 0x00007500ff0477ac */ /* 0x000ea20008000800 */
[C---:B-1----:R-:W-:Y:S01]  /*1610*/  IMAD R9, R3.reuse, UR8, R0 ;  /* 0x0000000803097c24 */ /* 0x042fe2000f8e0200 */
[----:B------:R-:W-:Y:S01]  /*1620*/  IADD3 R3, PT, PT, R3, 0x1, RZ ;  /* 0x0000000103037810 */ /* 0x000fe20007ffe0ff */
[----:B--2---:R-:W-:Y:S02]  /*1630*/  FMUL R25, R25, UR4 ;  /* 0x0000000419197c20 */ /* 0x004fe40008400000 */
[----:B0-----:R-:W-:Y:S01]  /*1640*/  IMAD.WIDE R6, R9, 0x4, R6 ;  /* 0x0000000409067825 */ /* 0x001fe200078e0206 */
[----:B------:R-:W-:-:S04]  /*1650*/  ISETP.NE.AND P0, PT, R3, UR9, PT ;  /* 0x0000000903007c0c */ /* 0x000fc8000bf05270 */
[----:B------:R2:W-:Y:S09]  /*1660*/  STG.E desc[UR6][R6.64], R25 ;  /* 0x0000001906007986 */ /* 0x0005f2000c101906 */
[----:B------:R-:W-:Y:S05]  /*1670*/  @P0 BRA `(.L_x_10) ;  /* 0xffffffec00d00947 */ /* 0x000fea000383ffff */
[----:B------:R-:W-:Y:S05]  /*1680*/  EXIT ;  /* 0x000000000000794d */ /* 0x000fea0003800000 */
.L_x_11:
[----:B------:R-:W-:-:S00]  /*1690*/  BRA `(.L_x_11) ;  /* 0xfffffffc00fc7947 */ /* 0x000fc0000383ffff */
[----:B------:R-:W-:-:S00]  /*16a0*/  NOP ;  /* 0x0000000000007918 */ /* 0x000fc00000000000 */
        /* <DEDUP_REMOVED lines=13> */
.L_x_31:


//--------------------- .text.vpwma_batch_f32     --------------------------
	.section	.text.vpwma_batch_f32,"ax",@progbits
	.align	128
        .global         vpwma_batch_f32
        .type           vpwma_batch_f32,@function
        .size           vpwma_batch_f32,(.L_x_32 - vpwma_batch_f32)
        .other          vpwma_batch_f32,@"STO_CUDA_ENTRY STV_DEFAULT"
vpwma_batch_f32:
.text.vpwma_batch_f32:
[----:B------:R-:W-:Y:S01]  /*0000*/  LDC R1, c[0x0][0x37c] ;  /* 0x0000df00ff017b82 */ /* 0x000fe20000000800 */
[----:B------:R-:W0:Y:S07]  /*0010*/  S2R R3, SR_TID.X ;  /* 0x0000000000037919 */ /* 0x000e2e0000002100 */
[----:B------:R-:W0:Y:S01]  /*0020*/  S2UR UR4, SR_CTAID.X ;  /* 0x00000000000479c3 */ /* 0x000e220000002500 */
[----:B------:R-:W1:Y:S07]  /*0030*/  LDCU UR5, c[0x0][0x3b4] ;  /* 0x00007680ff0577ac */ /* 0x000e6e0008000800 */
[----:B------:R-:W0:Y:S02]  /*0040*/  LDC R0, c[0x0][0x360] ;  /* 0x0000d800ff007b82 */ /* 0x000e240000000800 */
[----:B0-----:R-:W-:-:S05]  /*0050*/  IMAD R0, R0, UR4, R3 ;  /* 0x0000000400007c24 */ /* 0x001fca000f8e0203 */
[----:B-1----:R-:W-:-:S13]  /*0060*/  ISETP.GE.AND P0, PT, R0, UR5, PT ;  /* 0x0000000500007c0c */ /* 0x002fda000bf06270 */
[----:B------:R-:W-:Y:S05]  /*0070*/  @P0 EXIT ;  /* 0x000000000000094d */ /* 0x000fea0003800000 */
[----:B------:R-:W0:Y:S01]  /*0080*/  LDC.64 R4, c[0x0][0x388] ;  /* 0x0000e200ff047b82 */ /* 0x000e220000000a00 */
[----:B------:R-:W1:Y:S07]  /*0090*/  LDCU.64 UR4, c[0x0][0x358] ;  /* 0x00006b00ff0477ac */ /* 0x000e6e0008000a00 */
[----:B------:R-:W2:Y:S01]  /*00a0*/  LDC.64 R2, c[0x0][0x390] ;  /* 0x0000e400ff027b82 */ /* 0x000ea20000000a00 */
[----:B0-----:R-:W-:-:S06]  /*00b0*/  IMAD.WIDE R4, R0, 0x4, R4 ;  /* 0x0000000400047825 */ /* 0x001fcc00078e0204 */
[----:B-1----:R-:W3:Y:S01]  /*00c0*/  LDG.E.CONSTANT R4, desc[UR4][R4.64] ;  /* 0x0000000404047981 */ /* 0x002ee2000c1e9900 */
[----:B--2---:R-:W-:-:S06]  /*00d0*/  IMAD.WIDE R2, R0, 0x4, R2 ;  /* 0x0000000400027825 */ /* 0x004fcc00078e0202 */
[----:B------:R-:W2:Y:S01]  /*00e0*/  LDG.E.CONSTANT R2, desc[UR4][R2.64] ;  /* 0x0000000402027981 */ /* 0x000ea2000c1e9900 */
[----:B---3--:R-:W-:-:S04]  /*00f0*/  ISETP.GE.AND P0, PT, R4, 0x2, PT ;  /* 0x000000020400780c */ /* 0x008fc80003f06270 */
[----:B--2---:R-:W-:-:S13]  /*0100*/  ISETP.LT.OR P0, PT, R2, 0x1, !P0 ;  /* 0x000000010200780c */ /* 0x004fda0004701670 */
[----:B------:R-:W-:Y:S05]  /*0110*/  @P0 EXIT ;  /* 0x000000000000094d */ /* 0x000fea0003800000 */
[----:B------:R-:W0:Y:S01]  /*0120*/  LDC.64 R6, c[0x0][0x3a0] ;  /* 0x0000e800ff067b82 */ /* 0x000e220000000a00 */
[----:B------:R-:W1:Y:S01]  /*0130*/  LDCU UR6, c[0x0][0x3b0] ;  /* 0x00007600ff0677ac */ /* 0x000e620008000800 */
[----:B------:R-:W2:Y:S01]  /*0140*/  LDCU.64 UR8, c[0x0][0x3a8] ;  /* 0x00007500ff0877ac */ /* 0x000ea20008000a00 */
[----:B0-----:R-:W-:-:S05]  /*0150*/  IMAD.WIDE R6, R0, 0x4, R6 ;  /* 0x0000000400067825 */ /* 0x001fca00078e0206 */
[----:B------:R0:W5:Y:S01]  /*0160*/  LDG.E.CONSTANT R3, desc[UR4][R6.64] ;  /* 0x0000000406037981 */ /* 0x000162000c1e9900 */
[----:B-1----:R-:W-:Y:S01]  /*0170*/  IADD3 R5, PT, PT, R2, UR6, RZ ;  /* 0x0000000602057c10 */ /* 0x002fe2000fffe0ff */
[----:B--2---:R-:W-:Y:S01]  /*0180*/  IMAD R4, R0, UR9, RZ ;  /* 0x0000000900047c24 */ /* 0x004fe2000f8e02ff */
[----:B------:R-:W-:Y:S02]  /*0190*/  BSSY.RECONVERGENT B0, `(.L_x_12) ;  /* 0x000003c000007945 */ /* 0x000fe40003800200 */
[----:B------:R-:W-:-:S04]  /*01a0*/  VIMNMX R10, PT, PT, R5, UR8, PT ;  /* 0x00000008050a7c48 */ /* 0x000fc8000bfe0100 */
[----:B------:R-:W-:-:S13]  /*01b0*/  ISETP.GE.AND P0, PT, R10, 0x1, PT ;  /* 0x000000010a00780c */ /* 0x000fda0003f06270 */
[----:B0-----:R-:W-:Y:S05]  /*01c0*/  @!P0 BRA `(.L_x_13) ;  /* 0x0000000000e08947 */ /* 0x001fea0003800000 */
[C---:B------:R-:W-:Y:S01]  /*01d0*/  ISETP.GE.U32.AND P0, PT, R10.reuse, 0x8, PT ;  /* 0x000000080a00780c */ /* 0x040fe20003f06070 */
[----:B------:R-:W-:Y:S01]  /*01e0*/  BSSY.RECONVERGENT B1, `(.L_x_14) ;  /* 0x0000016000017945 */ /* 0x000fe20003800200 */
[----:B------:R-:W-:Y:S01]  /*01f0*/  LOP3.LUT R12, R10, 0x7, RZ, 0xc0, !PT ;  /* 0x000000070a0c7812 */ /* 0x000fe200078ec0ff */
[----:B------:R-:W-:-:S03]  /*0200*/  IMAD.MOV.U32 R13, RZ, RZ, RZ ;  /* 0x000000ffff0d7224 */ /* 0x000fc600078e00ff */
[----:B------:R-:W-:-:S07]  /*0210*/  ISETP.NE.AND P1, PT, R12, RZ, PT ;  /* 0x000000ff0c00720c */ /* 0x000fce0003f25270 */
[----:B------:R-:W-:Y:S06]  /*0220*/  @!P0 BRA `(.L_x_15) ;  /* 0x0000000000448947 */ /* 0x000fec0003800000 */
[----:B------:R-:W0:Y:S01]  /*0230*/  LDC.64 R8, c[0x0][0x3b8] ;  /* 0x0000ee00ff087b82 */ /* 0x000e220000000a00 */
[----:B------:R-:W-:Y:S01]  /*0240*/  HFMA2 R11, -RZ, RZ, 0, 0 ;  /* 0x00000000ff0b7431 */ /* 0x000fe200000001ff */
[----:B------:R-:W-:Y:S01]  /*0250*/  LOP3.LUT R13, R10, 0x7ffffff8, RZ, 0xc0, !PT ;  /* 0x7ffffff80a0d7812 */ /* 0x000fe200078ec0ff */
[----:B------:R-:W-:-:S07]  /*0260*/  IMAD.MOV.U32 R15, RZ, RZ, 0x7fffffff ;  /* 0x7fffffffff0f7424 */ /* 0x000fce00078e00ff */
.L_x_16:
[----:B-1----:R-:W-:Y:S01]  /*0270*/  IMAD R7, R0, UR8, R11 ;  /* 0x0000000800077c24 */ /* 0x002fe2000f8e020b */
[----:B------:R-:W-:-:S03]  /*0280*/  IADD3 R11, PT, PT, R11, 0x8, RZ ;  /* 0x000000080b0b7810 */ /* 0x000fc60007ffe0ff */
[----:B0-----:R-:W-:Y:S01]  /*0290*/  IMAD.WIDE R6, R7, 0x4, R8 ;  /* 0x0000000407067825 */ /* 0x001fe200078e0208 */
[----:B------:R-:W-:-:S04]  /*02a0*/  ISETP.NE.AND P0, PT, R11, R13, PT ;  /* 0x0000000d0b00720c */ /* 0x000fc80003f05270 */
[----:B------:R1:W-:Y:S04]  /*02b0*/  STG.E desc[UR4][R6.64], R15 ;  /* 0x0000000f06007986 */ /* 0x0003e8000c101904 */
[----:B------:R1:W-:Y:S04]  /*02c0*/  STG.E desc[UR4][R6.64+0x4], R15 ;  /* 0x0000040f06007986 */ /* 0x0003e8000c101904 */
[----:B------:R1:W-:Y:S04]  /*02d0*/  STG.E desc[UR4][R6.64+0x8], R15 ;  /* 0x0000080f06007986 */ /* 0x0003e8000c101904 */
[----:B------:R1:W-:Y:S04]  /*02e0*/  STG.E desc[UR4][R6.64+0xc], R15 ;  /* 0x00000c0f06007986 */ /* 0x0003e8000c101904 */
[----:B------:R1:W-:Y:S04]  /*02f0*/  STG.E desc[UR4][R6.64+0x10], R15 ;  /* 0x0000100f06007986 */ /* 0x0003e8000c101904 */
[----:B------:R1:W-:Y:S04]  /*0300*/  STG.E desc[UR4][R6.64+0x14], R15 ;  /* 0x0000140f06007986 */ /* 0x0003e8000c101904 */
[----:B------:R1:W-:Y:S04]  /*0310*/  STG.E desc[UR4][R6.64+0x18], R15 ;  /* 0x0000180f06007986 */ /* 0x0003e8000c101904 */
[----:B------:R1:W-:Y:S01]  /*0320*/  STG.E desc[UR4][R6.64+0x1c], R15 ;  /* 0x00001c0f06007986 */ /* 0x0003e2000c101904 */
[----:B------:R-:W-:Y:S05]  /*0330*/  @P0 BRA `(.L_x_16) ;  /* 0xfffffffc00cc0947 */ /* 0x000fea000383ffff */
.L_x_15:
[----:B------:R-:W-:Y:S05]  /*0340*/  BSYNC.RECONVERGENT B1 ;  /* 0x0000000000017941 */ /* 0x000fea0003800200 */
.L_x_14:
[----:B------:R-:W-:Y:S05]  /*0350*/  @!P1 BRA `(.L_x_13) ;  /* 0x00000000007c9947 */ /* 0x000fea0003800000 */
[----:B------:R-:W-:Y:S01]  /*0360*/  ISETP.GE.U32.AND P0, PT, R12, 0x4, PT ;  /* 0x000000040c00780c */ /* 0x000fe20003f06070 */
[----:B------:R-:W-:Y:S01]  /*0370*/  BSSY.RECONVERGENT B1, `(.L_x_17) ;  /* 0x000000d000017945 */ /* 0x000fe20003800200 */
[----:B------:R-:W-:-:S04]  /*0380*/  LOP3.LUT R8, R10, 0x3, RZ, 0xc0, !PT ;  /* 0x000000030a087812 */ /* 0x000fc800078ec0ff */
[----:B------:R-:W-:-:S07]  /*0390*/  ISETP.NE.AND P1, PT, R8, RZ, PT ;  /* 0x000000ff0800720c */ /* 0x000fce0003f25270 */
[----:B------:R-:W-:Y:S06]  /*03a0*/  @!P0 BRA `(.L_x_18) ;  /* 0x0000000000248947 */ /* 0x000fec0003800000 */
[----:B-1----:R-:W0:Y:S01]  /*03b0*/  LDC.64 R6, c[0x0][0x3b8] ;  /* 0x0000ee00ff067b82 */ /* 0x002e220000000a00 */
[----:B------:R-:W-:Y:S01]  /*03c0*/  IMAD R9, R0, UR8, R13 ;  /* 0x0000000800097c24 */ /* 0x000fe2000f8e020d */
[----:B------:R-:W-:Y:S01]  /*03d0*/  IADD3 R13, PT, PT, R13, 0x4, RZ ;  /* 0x000000040d0d7810 */ /* 0x000fe20007ffe0ff */
[----:B------:R-:W-:Y:S02]  /*03e0*/  IMAD.MOV.U32 R11, RZ, RZ, 0x7fffffff ;  /* 0x7fffffffff0b7424 */ /* 0x000fe400078e00ff */
[----:B0-----:R-:W-:-:S05]  /*03f0*/  IMAD.WIDE R6, R9, 0x4, R6 ;  /* 0x0000000409067825 */ /* 0x001fca00078e0206 */
[----:B------:R0:W-:Y:S04]  /*0400*/  STG.E desc[UR4][R6.64], R11 ;  /* 0x0000000b06007986 */ /* 0x0001e8000c101904 */
[----:B------:R0:W-:Y:S04]  /*0410*/  STG.E desc[UR4][R6.64+0x4], R11 ;  /* 0x0000040b06007986 */ /* 0x0001e8000c101904 */
[----:B------:R0:W-:Y:S04]  /*0420*/  STG.E desc[UR4][R6.64+0x8], R11 ;  /* 0x0000080b06007986 */ /* 0x0001e8000c101904 */
[----:B------:R0:W-:Y:S02]  /*0430*/  STG.E desc[UR4][R6.64+0xc], R11 ;  /* 0x00000c0b06007986 */ /* 0x0001e4000c101904 */
.L_x_18:
[----:B------:R-:W-:Y:S05]  /*0440*/  BSYNC.RECONVERGENT B1 ;  /* 0x0000000000017941 */ /* 0x000fea0003800200 */
.L_x_17:
[----:B------:R-:W-:Y:S05]  /*0450*/  @!P1 BRA `(.L_x_13) ;  /* 0x00000000003c9947 */ /* 0x000fea0003800000 */
[----:B------:R-:W-:Y:S02]  /*0460*/  LOP3.LUT R10, R10, 0x1, RZ, 0xc0, !PT ;  /* 0x000000010a0a7812 */ /* 0x000fe400078ec0ff */
[----:B------:R-:W-:Y:S02]  /*0470*/  ISETP.NE.AND P0, PT, R8, 0x1, PT ;  /* 0x000000010800780c */ /* 0x000fe40003f05270 */
[----:B------:R-:W-:-:S11]  /*0480*/  ISETP.NE.U32.AND P1, PT, R10, 0x1, PT ;  /* 0x000000010a00780c */ /* 0x000fd60003f25070 */
[----:B01----:R-:W0:Y:S01]  /*0490*/  @P0 LDC.64 R6, c[0x0][0x3b8] ;  /* 0x0000ee00ff060b82 */ /* 0x003e220000000a00 */
[----:B------:R-:W-:Y:S01]  /*04a0*/  @P0 IMAD R9, R0, UR8, R13 ;  /* 0x0000000800090c24 */ /* 0x000fe2000f8e020d */
[----:B------:R-:W-:Y:S01]  /*04b0*/  @P0 MOV R15, 0x7fffffff ;  /* 0x7fffffff000f0802 */ /* 0x000fe20000000f00 */
[----:B------:R-:W-:-:S04]  /*04c0*/  @P0 VIADD R13, R13, 0x2 ;  /* 0x000000020d0d0836 */ /* 0x000fc80000000000 */
[----:B------:R-:W-:Y:S01]  /*04d0*/  @!P1 IMAD R13, R0, UR8, R13 ;  /* 0x00000008000d9c24 */ /* 0x000fe2000f8e020d */
[----:B------:R-:W1:Y:S01]  /*04e0*/  @!P1 LDC.64 R10, c[0x0][0x3b8] ;  /* 0x0000ee00ff0a9b82 */ /* 0x000e620000000a00 */
[----:B0-----:R-:W-:-:S05]  /*04f0*/  @P0 IMAD.WIDE R8, R9, 0x4, R6 ;  /* 0x0000000409080825 */ /* 0x001fca00078e0206 */
[----:B------:R2:W-:Y:S01]  /*0500*/  @P0 STG.E desc[UR4][R8.64], R15 ;  /* 0x0000000f08000986 */ /* 0x0005e2000c101904 */
[----:B-1----:R-:W-:-:S03]  /*0510*/  @!P1 IMAD.WIDE R6, R13, 0x4, R10 ;  /* 0x000000040d069825 */ /* 0x002fc600078e020a */
[----:B------:R2:W-:Y:S01]  /*0520*/  @P0 STG.E desc[UR4][R8.64+0x4], R15 ;  /* 0x0000040f08000986 */ /* 0x0005e2000c101904 */
[----:B------:R-:W-:-:S05]  /*0530*/  @!P1 IMAD.MOV.U32 R11, RZ, RZ, 0x7fffffff ;  /* 0x7fffffffff0b9424 */ /* 0x000fca00078e00ff */
[----:B------:R2:W-:Y:S02]  /*0540*/  @!P1 STG.E desc[UR4][R6.64], R11 ;  /* 0x0000000b06009986 */ /* 0x0005e4000c101904 */
.L_x_13:
[----:B------:R-:W-:Y:S05]  /*0550*/  BSYNC.RECONVERGENT B0 ;  /* 0x0000000000007941 */ /* 0x000fea0003800200 */
.L_x_12:
[----:B------:R-:W-:-:S13]  /*0560*/  ISETP.GE.AND P0, PT, R5, UR8, PT ;  /* 0x0000000805007c0c */ /* 0x000fda000bf06270 */
[----:B------:R-:W-:Y:S05]  /*0570*/  @P0 EXIT ;  /* 0x000000000000094d */ /* 0x000fea0003800000 */
[----:B0-2---:R-:W0:Y:S01]  /*0580*/  LDC.64 R10, c[0x0][0x398] ;  /* 0x0000e600ff0a7b82 */ /* 0x005e220000000a00 */
[C---:B-1----:R-:W-:Y:S02]  /*0590*/  LOP3.LUT R7, R2.reuse, 0x7, RZ, 0xc0, !PT ;  /* 0x0000000702077812 */ /* 0x042fe400078ec0ff */
[C---:B------:R-:W-:Y:S02]  /*05a0*/  LOP3.LUT R6, R2.reuse, 0xf, RZ, 0xc0, !PT ;  /* 0x0000000f02067812 */ /* 0x040fe400078ec0ff */
[----:B------:R-:W-:Y:S01]  /*05b0*/  LOP3.LUT R12, R2, 0x3, RZ, 0xc0, !PT ;  /* 0x00000003020c7812 */ /* 0x000fe200078ec0ff */
[----:B------:R-:W-:Y:S01]  /*05c0*/  VIADD R9, R7, 0xffffffff ;  /* 0xffffffff07097836 */ /* 0x000fe20000000000 */
[----:B------:R-:W-:-:S04]  /*05d0*/  IADD3 R8, PT, PT, R6, -0x1, RZ ;  /* 0xffffffff06087810 */ /* 0x000fc80007ffe0ff */
[----:B------:R-:W-:Y:S02]  /*05e0*/  ISETP.GE.U32.AND P1, PT, R8, 0x7, PT ;  /* 0x000000070800780c */ /* 0x000fe40003f26070 */
[----:B------:R-:W-:Y:S02]  /*05f0*/  ISETP.GE.U32.AND P0, PT, R9, 0x3, PT ;  /* 0x000000030900780c */ /* 0x000fe40003f06070 */
[----:B------:R-:W-:-:S05]  /*0600*/  LOP3.LUT R9, R2, 0x7ffffff0, RZ, 0xc0, !PT ;  /* 0x7ffffff002097812 */ /* 0x000fca00078ec0ff */
[----:B------:R-:W-:Y:S02]  /*0610*/  IMAD.MOV R13, RZ, RZ, -R9 ;  /* 0x000000ffff0d7224 */ /* 0x000fe400078e0a09 */
[----:B0-----:R-:W-:-:S03]  /*0620*/  IMAD.WIDE R10, R4, 0x4, R10 ;  /* 0x00000004040a7825 */ /* 0x001fc600078e020a */
[----:B------:R-:W-:-:S04]  /*0630*/  IADD3 R8, P2, PT, R10, 0x20, RZ ;  /* 0x000000200a087810 */ /* 0x000fc80007f5e0ff */
[----:B------:R-:W-:Y:S02]  /*0640*/  IADD3.X R10, PT, PT, RZ, R11, RZ, P2, !PT ;  /* 0x0000000bff0a7210 */ /* 0x000fe400017fe4ff */
[----:B------:R-:W-:-:S07]  /*0650*/  SHF.R.S32.HI R11, RZ, 0x1f, R4 ;  /* 0x0000001fff0b7819 */ /* 0x000fce0000011404 */
.L_x_29:
[----:B------:R-:W-:Y:S01]  /*0660*/  ISETP.GE.U32.AND P2, PT, R2, 0x10, PT ;  /* 0x000000100200780c */ /* 0x000fe20003f46070 */
[----:B------:R-:W-:Y:S01]  /*0670*/  BSSY.RECONVERGENT B0, `(.L_x_19) ;  /* 0x0000048000007945 */ /* 0x000fe20003800200 */
[----:B------:R-:W-:-:S11]  /*0680*/  CS2R R18, SRZ ;  /* 0x0000000000127805 */ /* 0x000fd6000001ff00 */
[----:B0-----:R-:W-:Y:S05]  /*0690*/  @!P2 BRA `(.L_x_20) ;  /* 0x000000040014a947 */ /* 0x001fea0003800000 */
[----:B------:R-:W0:Y:S01]  /*06a0*/  LDC.64 R14, c[0x0][0x380] ;  /* 0x0000e000ff0e7b82 */ /* 0x000e220000000a00 */
[----:B------:R-:W-:Y:S01]  /*06b0*/  HFMA2 R18, -RZ, RZ, 0, 0 ;  /* 0x00000000ff127431 */ /* 0x000fe200000001ff */
[----:B------:R-:W-:Y:S01]  /*06c0*/  BSSY.RECONVERGENT B1, `(.L_x_21) ;  /* 0x0000041000017945 */ /* 0x000fe20003800200 */
[----:B------:R-:W-:Y:S02]  /*06d0*/  IMAD.MOV.U32 R22, RZ, RZ, R8 ;  /* 0x000000ffff167224 */ /* 0x000fe400078e0008 */
[----:B------:R-:W-:Y:S02]  /*06e0*/  IMAD.MOV.U32 R19, RZ, RZ, R13 ;  /* 0x000000ffff137224 */ /* 0x000fe400078e000d */
[----:B0-----:R-:W-:-:S03]  /*06f0*/  IMAD.WIDE R14, R5, 0x4, R14 ;  /* 0x00000004050e7825 */ /* 0x001fc600078e020e */
[----:B------:R-:W-:-:S04]  /*0700*/  IADD3 R23, P2, PT, R14, -0x1c, RZ ;  /* 0xffffffe40e177810 */ /* 0x000fc80007f5e0ff */
[----:B------:R-:W-:Y:S02]  /*0710*/  IADD3.X R20, PT, PT, R15, -0x1, RZ, P2, !PT ;  /* 0xffffffff0f147810 */ /* 0x000fe400017fe4ff */
[----:B------:R-:W-:-:S07]  /*0720*/  MOV R15, R10 ;  /* 0x0000000a000f7202 */ /* 0x000fce0000000f00 */
.L_x_22:
[----:B------:R-:W-:Y:S01]  /*0730*/  MOV R16, R23 ;  /* 0x0000001700107202 */ /* 0x000fe20000000f00 */
[----:B------:R-:W-:Y:S01]  /*0740*/  IMAD.MOV.U32 R17, RZ, RZ, R20 ;  /* 0x000000ffff117224 */ /* 0x000fe200078e0014 */
[----:B------:R-:W-:-:S04]  /*0750*/  MOV R14, R22 ;  /* 0x00000016000e7202 */ /* 0x000fc80000000f00 */
[----:B------:R-:W2:Y:S04]  /*0760*/  LDG.E.CONSTANT R23, desc[UR4][R16.64+0x1c] ;  /* 0x00001c0410177981 */ /* 0x000ea8000c1e9900 */
[----:B------:R-:W2:Y:S04]  /*0770*/  LDG.E.CONSTANT R22, desc[UR4][R14.64+-0x20] ;  /* 0xffffe0040e167981 */ /* 0x000ea8000c1e9900 */
[----:B------:R-:W3:Y:S04]  /*0780*/  LDG.E.CONSTANT R25, desc[UR4][R16.64+0x18] ;  /* 0x0000180410197981 */ /* 0x000ee8000c1e9900 */
[----:B------:R-:W3:Y:S04]  /*0790*/  LDG.E.CONSTANT R24, desc[UR4][R14.64+-0x1c] ;  /* 0xffffe4040e187981 */ /* 0x000ee8000c1e9900 */
[----:B------:R-:W4:Y:S04]  /*07a0*/  LDG.E.CONSTANT R20, desc[UR4][R16.64+0x14] ;  /* 0x0000140410147981 */ /* 0x000f28000c1e9900 */
[----:B------:R-:W4:Y:S01]  /*07b0*/  LDG.E.CONSTANT R21, desc[UR4][R14.64+-0x18] ;  /* 0xffffe8040e157981 */ /* 0x000f22000c1e9900 */
[----:B--2---:R-:W-:-:S03]  /*07c0*/  FFMA R22, R23, R22, R18 ;  /* 0x0000001617167223 */ /* 0x004fc60000000012 */
[----:B------:R-:W2:Y:S04]  /*07d0*/  LDG.E.CONSTANT R23, desc[UR4][R16.64+0x10] ;  /* 0x0000100410177981 */ /* 0x000ea8000c1e9900 */
[----:B------:R-:W2:Y:S01]  /*07e0*/  LDG.E.CONSTANT R18, desc[UR4][R14.64+-0x14] ;  /* 0xffffec040e127981 */ /* 0x000ea2000c1e9900 */
[----:B---3--:R-:W-:-:S03]  /*07f0*/  FFMA R27, R25, R24, R22 ;  /* 0x00000018191b7223 */ /* 0x008fc60000000016 */
[----:B------:R-:W3:Y:S04]  /*0800*/  LDG.E.CONSTANT R22, desc[UR4][R16.64+0xc] ;  /* 0x00000c0410167981 */ /* 0x000ee8000c1e9900 */
[----:B------:R-:W3:Y:S01]  /*0810*/  LDG.E.CONSTANT R25, desc[UR4][R14.64+-0x10] ;  /* 0xfffff0040e197981 */ /* 0x000ee2000c1e9900 */
[----:B----4-:R-:W-:-:S03]  /*0820*/  FFMA R24, R20, R21, R27 ;  /* 0x0000001514187223 */ /* 0x010fc6000000001b */
        /* <DEDUP_REMOVED lines=29> */
[----:B------:R-:W-:Y:S02]  /*0a00*/  VIADD R19, R19, 0x10 ;  /* 0x0000001013137836 */ /* 0x000fe40000000000 */
[----:B--2---:R-:W-:Y:S02]  /*0a10*/  FFMA R23, R18, R23, R27 ;  /* 0x0000001712177223 */ /* 0x004fe4000000001b */
[----:B------:R-:W2:Y:S04]  /*0a20*/  LDG.E.CONSTANT R18, desc[UR4][R16.64+-0x20] ;  /* 0xffffe00410127981 */ /* 0x000ea8000c1e9900 */
[----:B------:R0:W2:Y:S01]  /*0a30*/  LDG.E.CONSTANT R27, desc[UR4][R14.64+0x1c] ;  /* 0x00001c040e1b7981 */ /* 0x0000a2000c1e9900 */
[----:B------:R-:W-:Y:S01]  /*0a40*/  ISETP.NE.AND P2, PT, R19, RZ, PT ;  /* 0x000000ff1300720c */ /* 0x000fe20003f45270 */
[----:B---3--:R-:W-:Y:S01]  /*0a50*/  FFMA R24, R22, R25, R23 ;  /* 0x0000001916187223 */ /* 0x008fe20000000017 */
[----:B------:R-:W-:-:S02]  /*0a60*/  IADD3 R23, P3, PT, R16, -0x40, RZ ;  /* 0xffffffc010177810 */ /* 0x000fc40007f7e0ff */
[----:B------:R-:W-:Y:S01]  /*0a70*/  IADD3 R22, P4, PT, R14, 0x40, RZ ;  /* 0x000000400e167810 */ /* 0x000fe20007f9e0ff */
[----:B----4-:R-:W-:Y:S01]  /*0a80*/  FFMA R21, R21, R20, R24 ;  /* 0x0000001415157223 */ /* 0x010fe20000000018 */
[----:B------:R-:W-:Y:S02]  /*0a90*/  IADD3.X R20, PT, PT, R17, -0x1, RZ, P3, !PT ;  /* 0xffffffff11147810 */ /* 0x000fe40001ffe4ff */
[----:B0-----:R-:W-:Y:S01]  /*0aa0*/  IADD3.X R15, PT, PT, RZ, R15, RZ, P4, !PT ;  /* 0x0000000fff0f7210 */ /* 0x001fe200027fe4ff */
[----:B--2---:R-:W-:-:S04]  /*0ab0*/  FFMA R18, R18, R27, R21 ;  /* 0x0000001b12127223 */ /* 0x004fc80000000015 */
[----:B------:R-:W-:Y:S05]  /*0ac0*/  @P2 BRA `(.L_x_22) ;  /* 0xfffffffc00182947 */ /* 0x000fea000383ffff */
[----:B------:R-:W-:Y:S05]  /*0ad0*/  BSYNC.RECONVERGENT B1 ;  /* 0x0000000000017941 */ /* 0x000fea0003800200 */
.L_x_21:
[----:B------:R-:W-:-:S07]  /*0ae0*/  MOV R19, R9 ;  /* 0x0000000900137202 */ /* 0x000fce0000000f00 */
.L_x_20:
[----:B------:R-:W-:Y:S05]  /*0af0*/  BSYNC.RECONVERGENT B0 ;  /* 0x0000000000007941 */ /* 0x000fea0003800200 */
.L_x_19:
[----:B------:R-:W-:Y:S01]  /*0b00*/  ISETP.NE.AND P2, PT, R6, RZ, PT ;  /* 0x000000ff0600720c */ /* 0x000fe20003f45270 */
[----:B------:R-:W-:-:S12]  /*0b10*/  BSSY.RECONVERGENT B0, `(.L_x_23) ;  /* 0x0000056000007945 */ /* 0x000fd80003800200 */
[----:B------:R-:W-:Y:S05]  /*0b20*/  @!P2 BRA `(.L_x_24) ;  /* 0x000000040050a947 */ /* 0x000fea0003800000 */
[----:B------:R-:W-:Y:S01]  /*0b30*/  BSSY.RECONVERGENT B1, `(.L_x_25) ;  /* 0x0000024000017945 */ /* 0x000fe20003800200 */
[----:B------:R-:W-:-:S03]  /*0b40*/  ISETP.NE.AND P2, PT, R7, RZ, PT ;  /* 0x000000ff0700720c */ /* 0x000fc60003f45270 */
[----:B------:R-:W-:Y:S10]  /*0b50*/  @!P1 BRA `(.L_x_26) ;  /* 0x0000000000849947 */ /* 0x000ff40003800000 */
[----:B------:R-:W0:Y:S01]  /*0b60*/  LDC.64 R14, c[0x0][0x380] ;  /* 0x0000e000ff0e7b82 */ /* 0x000e220000000a00 */
[----:B------:R-:W1:Y:S01]  /*0b70*/  LDCU.64 UR6, c[0x0][0x398] ;  /* 0x00007300ff0677ac */ /* 0x000e620008000a00 */
[----:B------:R-:W-:Y:S01]  /*0b80*/  IADD3 R20, P3, PT, R4, R19, RZ ;  /* 0x0000001304147210 */ /* 0x000fe20007f7e0ff */
[----:B------:R-:W-:-:S03]  /*0b90*/  IMAD.IADD R17, R5, 0x1, -R19 ;  /* 0x0000000105117824 */ /* 0x000fc600078e0a13 */
[----:B------:R-:W-:Y:S02]  /*0ba0*/  IADD3.X R21, PT, PT, RZ, R11, RZ, P3, !PT ;  /* 0x0000000bff157210 */ /* 0x000fe40001ffe4ff */
[----:B-1----:R-:W-:Y:S01]  /*0bb0*/  LEA R16, P3, R20, UR6, 0x2 ;  /* 0x0000000614107c11 */ /* 0x002fe2000f8610ff */
[----:B0-----:R-:W-:-:S03]  /*0bc0*/  IMAD.WIDE R14, R17, 0x4, R14 ;  /* 0x00000004110e7825 */ /* 0x001fc600078e020e */
[----:B------:R-:W-:Y:S02]  /*0bd0*/  LEA.HI.X R17, R20, UR7, R21, 0x2, P3 ;  /* 0x0000000714117c11 */ /* 0x000fe400098f1415 */
[----:B------:R-:W2:Y:S04]  /*0be0*/  LDG.E.CONSTANT R21, desc[UR4][R14.64] ;  /* 0x000000040e157981 */ /* 0x000ea8000c1e9900 */
[----:B------:R-:W2:Y:S04]  /*0bf0*/  LDG.E.CONSTANT R20, desc[UR4][R16.64] ;  /* 0x0000000410147981 */ /* 0x000ea8000c1e9900 */
[----:B------:R-:W3:Y:S04]  /*0c00*/  LDG.E.CONSTANT R23, desc[UR4][R14.64+-0x4] ;  /* 0xfffffc040e177981 */ /* 0x000ee8000c1e9900 */
[----:B------:R-:W3:Y:S04]  /*0c10*/  LDG.E.CONSTANT R22, desc[UR4][R16.64+0x4] ;  /* 0x0000040410167981 */ /* 0x000ee8000c1e9900 */
[----:B------:R-:W4:Y:S04]  /*0c20*/  LDG.E.CONSTANT R25, desc[UR4][R14.64+-0x8] ;  /* 0xfffff8040e197981 */ /* 0x000f28000c1e9900 */
[----:B------:R-:W4:Y:S04]  /*0c30*/  LDG.E.CONSTANT R24, desc[UR4][R16.64+0x8] ;  /* 0x0000080410187981 */ /* 0x000f28000c1e9900 */
[----:B------:R-:W4:Y:S04]  /*0c40*/  LDG.E.CONSTANT R27, desc[UR4][R16.64+0x10] ;  /* 0x00001004101b7981 */ /* 0x000f28000c1e9900 */
        /* <DEDUP_REMOVED lines=10> */
[----:B------:R-:W3:Y:S04]  /*0cf0*/  LDG.E.CONSTANT R20, desc[UR4][R14.64+-0x18] ;  /* 0xffffe8040e147981 */ /* 0x000ee8000c1e9900 */
[----:B------:R-:W3:Y:S01]  /*0d00*/  LDG.E.CONSTANT R25, desc[UR4][R16.64+0x18] ;  /* 0x0000180410197981 */ /* 0x000ee2000c1e9900 */
[----:B------:R-:W-:Y:S01]  /*0d10*/  IADD3 R19, PT, PT, R19, 0x8, RZ ;  /* 0x0000000813137810 */ /* 0x000fe20007ffe0ff */
[----:B--2---:R-:W-:-:S04]  /*0d20*/  FFMA R21, R18, R21, R29 ;  /* 0x0000001512157223 */ /* 0x004fc8000000001d */
[----:B----4-:R-:W-:-:S04]  /*0d30*/  FFMA R21, R24, R27, R21 ;  /* 0x0000001b18157223 */ /* 0x010fc80000000015 */
[----:B---3--:R-:W-:-:S04]  /*0d40*/  FFMA R21, R22, R26, R21 ;  /* 0x0000001a16157223 */ /* 0x008fc80000000015 */
[----:B------:R-:W-:-:S04]  /*0d50*/  FFMA R20, R20, R25, R21 ;  /* 0x0000001914147223 */ /* 0x000fc80000000015 */
[----:B------:R-:W-:-:S07]  /*0d60*/  FFMA R18, R23, R28, R20 ;  /* 0x0000001c17127223 */ /* 0x000fce0000000014 */
.L_x_26:
[----:B------:R-:W-:Y:S05]  /*0d70*/  BSYNC.RECONVERGENT B1 ;  /* 0x0000000000017941 */ /* 0x000fea0003800200 */
.L_x_25:
        /* <DEDUP_REMOVED lines=19> */
[----:B------:R-:W4:Y:S01]  /*0eb0*/  LDG.E.CONSTANT R27, desc[UR4][R16.64+-0xc] ;  /* 0xfffff404101b7981 */ /* 0x000f22000c1e9900 */
[----:B------:R-:W-:Y:S01]  /*0ec0*/  IADD3 R19, PT, PT, R19, 0x4, RZ ;  /* 0x0000000413137810 */ /* 0x000fe20007ffe0ff */
[----:B--2---:R-:W-:-:S04]  /*0ed0*/  FFMA R20, R21, R20, R18 ;  /* 0x0000001415147223 */ /* 0x004fc80000000012 */
[----:B---3--:R-:W-:-:S04]  /*0ee0*/  FFMA R20, R23, R22, R20 ;  /* 0x0000001617147223 */ /* 0x008fc80000000014 */
[----:B----4-:R-:W-:-:S04]  /*0ef0*/  FFMA R20, R25, R24, R20 ;  /* 0x0000001819147223 */ /* 0x010fc80000000014 */
[----:B------:R-:W-:-:S07]  /*0f00*/  FFMA R18, R27, R26, R20 ;  /* 0x0000001a1b127223 */ /* 0x000fce0000000014 */
.L_x_28:
[----:B------:R-:W-:Y:S05]  /*0f10*/  BSYNC.RECONVERGENT B1 ;  /* 0x0000000000017941 */ /* 0x000fea0003800200 */
.L_x_27:
[----:B------:R-:W-:Y:S05]  /*0f20*/  @!P2 BRA `(.L_x_24) ;  /* 0x000000000050a947 */ /* 0x000fea0003800000 */
        /* <DEDUP_REMOVED lines=9> */
[----:B------:R-:W2:Y:S01]  /*0fc0*/  LDG.E.CONSTANT R20, desc[UR4][R14.64] ;  /* 0x000000040e147981 */ /* 0x000ea2000c1e9900 */
[----:B------:R-:W-:Y:S01]  /*0fd0*/  ISETP.NE.AND P2, PT, R12, 0x1, PT ;  /* 0x000000010c00780c */ /* 0x000fe20003f45270 */
[----:B--2---:R-:W-:-:S12]  /*0fe0*/  FFMA R18, R19, R20, R18 ;  /* 0x0000001413127223 */ /* 0x004fd80000000012 */
[----:B------:R-:W-:Y:S05]  /*0ff0*/  @!P2 BRA `(.L_x_24) ;  /* 0x00000000001ca947 */ /* 0x000fea0003800000 */
[----:B------:R-:W-:Y:S01]  /*1000*/  ISETP.NE.AND P2, PT, R12, 0x2, PT ;  /* 0x000000020c00780c */ /* 0x000fe20003f45270 */
[----:B------:R-:W2:Y:S04]  /*1010*/  LDG.E.CONSTANT R19, desc[UR4][R16.64+-0x4] ;  /* 0xfffffc0410137981 */ /* 0x000ea8000c1e9900 */
[----:B------:R-:W2:Y:S08]  /*1020*/  LDG.E.CONSTANT R20, desc[UR4][R14.64+0x4] ;  /* 0x000004040e147981 */ /* 0x000eb0000c1e9900 */
[----:B------:R-:W3:Y:S04]  /*1030*/  @P2 LDG.E.CONSTANT R21, desc[UR4][R16.64+-0x8] ;  /* 0xfffff80410152981 */ /* 0x000ee8000c1e9900 */
[----:B------:R-:W3:Y:S01]  /*1040*/  @P2 LDG.E.CONSTANT R22, desc[UR4][R14.64+0x8] ;  /* 0x000008040e162981 */ /* 0x000ee2000c1e9900 */
[----:B--2---:R-:W-:-:S04]  /*1050*/  FFMA R18, R19, R20, R18 ;  /* 0x0000001413127223 */ /* 0x004fc80000000012 */
[----:B---3--:R-:W-:-:S07]  /*1060*/  @P2 FFMA R18, R21, R22, R18 ;  /* 0x0000001615122223 */ /* 0x008fce0000000012 */
.L_x_24:
[----:B------:R-:W-:Y:S05]  /*1070*/  BSYNC.RECONVERGENT B0 ;  /* 0x0000000000007941 */ /* 0x000fea0003800200 */
.L_x_23:
[----:B------:R-:W0:Y:S01]  /*1080*/  LDC.64 R14, c[0x0][0x3b8] ;  /* 0x0000ee00ff0e7b82 */ /* 0x000e220000000a00 */
[----:B------:R-:W1:Y:S01]  /*1090*/  LDCU UR6, c[0x0][0x3a8] ;  /* 0x00007500ff0677ac */ /* 0x000e620008000800 */
[----:B-----5:R-:W-:Y:S01]  /*10a0*/  FMUL R17, R3, R18 ;  /* 0x0000001203117220 */ /* 0x020fe20000400000 */
[----:B-1----:R-:W-:Y:S01]  /*10b0*/  IMAD R19, R0, UR6, R5 ;  /* 0x0000000600137c24 */ /* 0x002fe2000f8e0205 */
[----:B------:R-:W-:-:S03]  /*10c0*/  IADD3 R5, PT, PT, R5, 0x1, RZ ;  /* 0x0000000105057810 */ /* 0x000fc60007ffe0ff */
[----:B0-----:R-:W-:Y:S01]  /*10d0*/  IMAD.WIDE R14, R19, 0x4, R14 ;  /* 0x00000004130e7825 */ /* 0x001fe200078e020e */
[----:B------:R-:W-:-:S04]  /*10e0*/  ISETP.GE.AND P2, PT, R5, UR6, PT ;  /* 0x0000000605007c0c */ /* 0x000fc8000bf46270 */
[----:B------:R0:W-:Y:S09]  /*10f0*/  STG.E desc[UR4][R14.64], R17 ;  /* 0x000000110e007986 */ /* 0x0001f2000c101904 */
[----:B------:R-:W-:Y:S05]  /*1100*/  @!P2 BRA `(.L_x_29) ;  /* 0xfffffff40054a947 */ /* 0x000fea000383ffff */
[----:B------:R-:W-:Y:S05]  /*1110*/  EXIT ;  /* 0x000000000000794d */ /* 0x000fea0003800000 */
.L_x_30:
        /* <DEDUP_REMOVED lines=14> */
.L_x_32:


//--------------------- .nv.shared.reserved.0     --------------------------
	.section	.nv.shared.reserved.0,"aw",@nobits
	.weak		__nv_reservedSMEM_offset_0_alias
	.size		__nv_reservedSMEM_offset_0_alias, 0, 64
	.other		__nv_reservedSMEM_offset_0_alias,@"STO_CUDA_RESERVED_SHARED STV_DEFAULT"
__nv_reservedSMEM_offset_0_alias:
	.zero		0
	.zero		64


//--------------------- .nv.constant0.vpwma_many_series_one_param_f32 --------------------------
	.section	.nv.constant0.vpwma_many_series_one_param_f32,"a",@progbits
	.sectionflags	@""
	.align	4
.nv.constant0.vpwma_many_series_one_param_f32:
	.zero		952


//--------------------- .nv.constant0.vpwma_batch_f32 --------------------------
	.section	.nv.constant0.vpwma_batch_f32,"a",@progbits
	.sectionflags	@""
	.align	4
.nv.constant0.vpwma_batch_f32:
	.zero		960


//--------------------- SYMBOLS --------------------------

	.type		.nv.reservedSmem.offset0,@object
	.size		.nv.reservedSmem.offset0,0x4
